	.headerflags	@"EF_CUDA_TEXMODE_UNIFIED EF_CUDA_64BIT_ADDRESS EF_CUDA_ACCELERATORS EF_CUDA_SM90 EF_CUDA_VIRTUAL_SM(EF_CUDA_SM90)"
	.elftype	@"ET_EXEC"


//--------------------- .nv.info                  --------------------------
	.section	.nv.info,"",@"SHT_CUDA_INFO"
	.align	4


	//----- nvinfo : EIATTR_REGCOUNT
	.align		4
        /*0000*/ 	.byte	0x04, 0x2f
        /*0002*/ 	.short	(.L_3 - .L_2)
	.align		4
.L_2:
        /*0004*/ 	.word	index@(triton_poi_fused_cat_30)
        /*0008*/ 	.word	0x00000048


	//----- nvinfo : EIATTR_MIN_STACK_SIZE
	.align		4
.L_3:
        /*000c*/ 	.byte	0x04, 0x12
        /*000e*/ 	.short	(.L_5 - .L_4)
	.align		4
.L_4:
        /*0010*/ 	.word	index@(triton_poi_fused_cat_30)
        /*0014*/ 	.word	0x00000008


	//----- nvinfo : EIATTR_FRAME_SIZE
	.align		4
.L_5:
        /*0018*/ 	.byte	0x04, 0x11
        /*001a*/ 	.short	(.L_7 - .L_6)
	.align		4
.L_6:
        /*001c*/ 	.word	index@(triton_poi_fused_cat_30)
        /*0020*/ 	.word	0x00000008


	//----- nvinfo : EIATTR_MIN_STACK_SIZE
	.align		4
.L_7:
        /*0024*/ 	.byte	0x04, 0x12
        /*0026*/ 	.short	(.L_9 - .L_8)
	.align		4
.L_8:
        /*0028*/ 	.word	index@(triton_poi_fused_cat_30)
        /*002c*/ 	.word	0x00000008
.L_9:


//--------------------- .nv.info.triton_poi_fused_cat_30 --------------------------
	.section	.nv.info.triton_poi_fused_cat_30,"",@"SHT_CUDA_INFO"
	.sectionflags	@""
	.align	4


	//----- nvinfo : EIATTR_CUDA_API_VERSION
	.align		4
        /*0000*/ 	.byte	0x04, 0x37
        /*0002*/ 	.short	(.L_11 - .L_10)
.L_10:
        /*0004*/ 	.word	0x0000007c


	//----- nvinfo : EIATTR_KPARAM_INFO
	.align		4
.L_11:
        /*0008*/ 	.byte	0x04, 0x17
        /*000a*/ 	.short	(.L_13 - .L_12)
.L_12:
        /*000c*/ 	.word	0x00000000
        /*0010*/ 	.short	0x0015
        /*0012*/ 	.short	0x00a8
        /*0014*/ 	.byte	0x00, 0xf0, 0x11, 0x00


	//----- nvinfo : EIATTR_KPARAM_INFO
	.align		4
.L_13:
        /*0018*/ 	.byte	0x04, 0x17
        /*001a*/ 	.short	(.L_15 - .L_14)
.L_14:
        /*001c*/ 	.word	0x00000000
        /*0020*/ 	.short	0x0014
        /*0022*/ 	.short	0x00a0
        /*0024*/ 	.byte	0x00, 0xf4, 0x21, 0x00


	//----- nvinfo : EIATTR_KPARAM_INFO
	.align		4
.L_15:
        /*0028*/ 	.byte	0x04, 0x17
        /*002a*/ 	.short	(.L_17 - .L_16)
.L_16:
        /*002c*/ 	.word	0x00000000
        /*0030*/ 	.short	0x0013
        /*0032*/ 	.short	0x0098
        /*0034*/ 	.byte	0x00, 0xf4, 0x21, 0x00


	//----- nvinfo : EIATTR_KPARAM_INFO
	.align		4
.L_17:
        /*0038*/ 	.byte	0x04, 0x17
        /*003a*/ 	.short	(.L_19 - .L_18)
.L_18:
        /*003c*/ 	.word	0x00000000
        /*0040*/ 	.short	0x0012
        /*0042*/ 	.short	0x0090
        /*0044*/ 	.byte	0x00, 0xf4, 0x21, 0x00


	//----- nvinfo : EIATTR_KPARAM_INFO
	.align		4
.L_19:
        /*0048*/ 	.byte	0x04, 0x17
        /*004a*/ 	.short	(.L_21 - .L_20)
.L_20:
        /*004c*/ 	.word	0x00000000
        /*0050*/ 	.short	0x0011
        /*0052*/ 	.short	0x0088
        /*0054*/ 	.byte	0x00, 0xf4, 0x21, 0x00


	//----- nvinfo : EIATTR_KPARAM_INFO
	.align		4
.L_21:
        /*0058*/ 	.byte	0x04, 0x17
        /*005a*/ 	.short	(.L_23 - .L_22)
.L_22:
        /*005c*/ 	.word	0x00000000
        /*0060*/ 	.short	0x0010
        /*0062*/ 	.short	0x0080
        /*0064*/ 	.byte	0x00, 0xf4, 0x21, 0x00


	//----- nvinfo : EIATTR_KPARAM_INFO
	.align		4
.L_23:
        /*0068*/ 	.byte	0x04, 0x17
        /*006a*/ 	.short	(.L_25 - .L_24)
.L_24:
        /*006c*/ 	.word	0x00000000
        /*0070*/ 	.short	0x000f
        /*0072*/ 	.short	0x0078
        /*0074*/ 	.byte	0x00, 0xf4, 0x21, 0x00


	//----- nvinfo : EIATTR_KPARAM_INFO
	.align		4
.L_25:
        /*0078*/ 	.byte	0x04, 0x17
        /*007a*/ 	.short	(.L_27 - .L_26)
.L_26:
        /*007c*/ 	.word	0x00000000
        /*0080*/ 	.short	0x000e
        /*0082*/ 	.short	0x0070
        /*0084*/ 	.byte	0x00, 0xf4, 0x21, 0x00


	//----- nvinfo : EIATTR_KPARAM_INFO
	.align		4
.L_27:
        /*0088*/ 	.byte	0x04, 0x17
        /*008a*/ 	.short	(.L_29 - .L_28)
.L_28:
        /*008c*/ 	.word	0x00000000
        /*0090*/ 	.short	0x000d
        /*0092*/ 	.short	0x0068
        /*0094*/ 	.byte	0x00, 0xf4, 0x21, 0x00


	//----- nvinfo : EIATTR_KPARAM_INFO
	.align		4
.L_29:
        /*0098*/ 	.byte	0x04, 0x17
        /*009a*/ 	.short	(.L_31 - .L_30)
.L_30:
        /*009c*/ 	.word	0x00000000
        /*00a0*/ 	.short	0x000c
        /*00a2*/ 	.short	0x0060
        /*00a4*/ 	.byte	0x00, 0xf4, 0x21, 0x00


	//----- nvinfo : EIATTR_KPARAM_INFO
	.align		4
.L_31:
        /*00a8*/ 	.byte	0x04, 0x17
        /*00aa*/ 	.short	(.L_33 - .L_32)
.L_32:
        /*00ac*/ 	.word	0x00000000
        /*00b0*/ 	.short	0x000b
        /*00b2*/ 	.short	0x0058
        /*00b4*/ 	.byte	0x00, 0xf4, 0x21, 0x00


	//----- nvinfo : EIATTR_KPARAM_INFO
	.align		4
.L_33:
        /*00b8*/ 	.byte	0x04, 0x17
        /*00ba*/ 	.short	(.L_35 - .L_34)
.L_34:
        /*00bc*/ 	.word	0x00000000
        /*00c0*/ 	.short	0x000a
        /*00c2*/ 	.short	0x0050
        /*00c4*/ 	.byte	0x00, 0xf4, 0x21, 0x00


	//----- nvinfo : EIATTR_KPARAM_INFO
	.align		4
.L_35:
        /*00c8*/ 	.byte	0x04, 0x17
        /*00ca*/ 	.short	(.L_37 - .L_36)
.L_36:
        /*00cc*/ 	.word	0x00000000
        /*00d0*/ 	.short	0x0009
        /*00d2*/ 	.short	0x0048
        /*00d4*/ 	.byte	0x00, 0xf4, 0x21, 0x00


	//----- nvinfo : EIATTR_KPARAM_INFO
	.align		4
.L_37:
        /*00d8*/ 	.byte	0x04, 0x17
        /*00da*/ 	.short	(.L_39 - .L_38)
.L_38:
        /*00dc*/ 	.word	0x00000000
        /*00e0*/ 	.short	0x0008
        /*00e2*/ 	.short	0x0040
        /*00e4*/ 	.byte	0x00, 0xf4, 0x21, 0x00


	//----- nvinfo : EIATTR_KPARAM_INFO
	.align		4
.L_39:
        /*00e8*/ 	.byte	0x04, 0x17
        /*00ea*/ 	.short	(.L_41 - .L_40)
.L_40:
        /*00ec*/ 	.word	0x00000000
        /*00f0*/ 	.short	0x0007
        /*00f2*/ 	.short	0x0038
        /*00f4*/ 	.byte	0x00, 0xf4, 0x21, 0x00


	//----- nvinfo : EIATTR_KPARAM_INFO
	.align		4
.L_41:
        /*00f8*/ 	.byte	0x04, 0x17
        /*00fa*/ 	.short	(.L_43 - .L_42)
.L_42:
        /*00fc*/ 	.word	0x00000000
        /*0100*/ 	.short	0x0006
        /*0102*/ 	.short	0x0030
        /*0104*/ 	.byte	0x00, 0xf4, 0x21, 0x00


	//----- nvinfo : EIATTR_KPARAM_INFO
	.align		4
.L_43:
        /*0108*/ 	.byte	0x04, 0x17
        /*010a*/ 	.short	(.L_45 - .L_44)
.L_44:
        /*010c*/ 	.word	0x00000000
        /*0110*/ 	.short	0x0005
        /*0112*/ 	.short	0x0028
        /*0114*/ 	.byte	0x00, 0xf4, 0x21, 0x00


	//----- nvinfo : EIATTR_KPARAM_INFO
	.align		4
.L_45:
        /*0118*/ 	.byte	0x04, 0x17
        /*011a*/ 	.short	(.L_47 - .L_46)
.L_46:
        /*011c*/ 	.word	0x00000000
        /*0120*/ 	.short	0x0004
        /*0122*/ 	.short	0x0020
        /*0124*/ 	.byte	0x00, 0xf4, 0x21, 0x00


	//----- nvinfo : EIATTR_KPARAM_INFO
	.align		4
.L_47:
        /*0128*/ 	.byte	0x04, 0x17
        /*012a*/ 	.short	(.L_49 - .L_48)
.L_48:
        /*012c*/ 	.word	0x00000000
        /*0130*/ 	.short	0x0003
        /*0132*/ 	.short	0x0018
        /*0134*/ 	.byte	0x00, 0xf4, 0x21, 0x00


	//----- nvinfo : EIATTR_KPARAM_INFO
	.align		4
.L_49:
        /*0138*/ 	.byte	0x04, 0x17
        /*013a*/ 	.short	(.L_51 - .L_50)
.L_50:
        /*013c*/ 	.word	0x00000000
        /*0140*/ 	.short	0x0002
        /*0142*/ 	.short	0x0010
        /*0144*/ 	.byte	0x00, 0xf4, 0x21, 0x00


	//----- nvinfo : EIATTR_KPARAM_INFO
	.align		4
.L_51:
        /*0148*/ 	.byte	0x04, 0x17
        /*014a*/ 	.short	(.L_53 - .L_52)
.L_52:
        /*014c*/ 	.word	0x00000000
        /*0150*/ 	.short	0x0001
        /*0152*/ 	.short	0x0008
        /*0154*/ 	.byte	0x00, 0xf4, 0x21, 0x00


	//----- nvinfo : EIATTR_KPARAM_INFO
	.align		4
.L_53:
        /*0158*/ 	.byte	0x04, 0x17
        /*015a*/ 	.short	(.L_55 - .L_54)
.L_54:
        /*015c*/ 	.word	0x00000000
        /*0160*/ 	.short	0x0000
        /*0162*/ 	.short	0x0000
        /*0164*/ 	.byte	0x00, 0xf4, 0x21, 0x00


	//----- nvinfo : EIATTR_SPARSE_MMA_MASK
	.align		4
.L_55:
        /*0168*/ 	.byte	0x03, 0x50
        /*016a*/ 	.short	0x0000


	//----- nvinfo : EIATTR_MAXREG_COUNT
	.align		4
        /*016c*/ 	.byte	0x03, 0x1b
        /*016e*/ 	.short	0x00ff


	//----- nvinfo : EIATTR_EXIT_INSTR_OFFSETS
	.align		4
        /*0170*/ 	.byte	0x04, 0x1c
        /*0172*/ 	.short	(.L_57 - .L_56)


	//   ....[0]....
.L_56:
        /*0174*/ 	.word	0x00003ee0


	//   ....[1]....
        /*0178*/ 	.word	0x00003f00


	//----- nvinfo : EIATTR_REQNTID
	.align		4
.L_57:
        /*017c*/ 	.byte	0x04, 0x10
        /*017e*/ 	.short	(.L_59 - .L_58)
.L_58:
        /*0180*/ 	.word	0x00000080
        /*0184*/ 	.word	0x00000001
        /*0188*/ 	.word	0x00000001


	//----- nvinfo : EIATTR_CBANK_PARAM_SIZE
	.align		4
.L_59:
        /*018c*/ 	.byte	0x03, 0x19
        /*018e*/ 	.short	0x00ac


	//----- nvinfo : EIATTR_PARAM_CBANK
	.align		4
        /*0190*/ 	.byte	0x04, 0x0a
        /*0192*/ 	.short	(.L_61 - .L_60)
	.align		4
.L_60:
        /*0194*/ 	.word	index@(.nv.constant0.triton_poi_fused_cat_30)
        /*0198*/ 	.short	0x0210
        /*019a*/ 	.short	0x00ac


	//----- nvinfo : EIATTR_SW_WAR
	.align		4
.L_61:
        /*019c*/ 	.byte	0x04, 0x36
        /*019e*/ 	.short	(.L_63 - .L_62)
.L_62:
        /*01a0*/ 	.word	0x00000008
.L_63:


//--------------------- .nv.callgraph             --------------------------
	.section	.nv.callgraph,"",@"SHT_CUDA_CALLGRAPH"
	.align	4
	.sectionentsize	8
	.align		4
        /*0000*/ 	.word	0x00000000
	.align		4
        /*0004*/ 	.word	0xffffffff
	.align		4
        /*0008*/ 	.word	0x00000000
	.align		4
        /*000c*/ 	.word	0xfffffffe
	.align		4
        /*0010*/ 	.word	0x00000000
	.align		4
        /*0014*/ 	.word	0xfffffffd
	.align		4
        /*0018*/ 	.word	0x00000000
	.align		4
        /*001c*/ 	.word	0xfffffffc


//--------------------- .nv.constant4             --------------------------
	.section	.nv.constant4,"a",@progbits
	.align	8
	.align		8
.nv.constant4:
        /*0000*/ 	.dword	_$_str
	.align		8
        /*0008*/ 	.dword	_$_str_$_2


//--------------------- .text.triton_poi_fused_cat_30 --------------------------
	.section	.text.triton_poi_fused_cat_30,"ax",@progbits
	.align	128
        .global         triton_poi_fused_cat_30
        .type           triton_poi_fused_cat_30,@function
        .size           triton_poi_fused_cat_30,(.L_x_1 - triton_poi_fused_cat_30)
        .other          triton_poi_fused_cat_30,@"STO_CUDA_ENTRY STV_DEFAULT"
triton_poi_fused_cat_30:
.text.triton_poi_fused_cat_30:
[----:B------:R-:W0:Y:S01]  /*0000*/  LDC R1, c[0x0][0x28] ;  /* 0x00000a00ff017b82 */ /* 0x000e220000000800 */
[----:B------:R-:W1:Y:S07]  /*0010*/  S2R R0, SR_TID.X ;  /* 0x0000000000007919 */ /* 0x000e6e0000002100 */
[----:B------:R-:W2:Y:S01]  /*0020*/  LDC.64 R10, c[0x0][0x268] ;  /* 0x00009a00ff0a7b82 */ /* 0x000ea20000000a00 */
[----:B------:R-:W-:Y:S01]  /*0030*/  ULDC.64 UR6, c[0x0][0x260] ;  /* 0x0000980000067ab9 */ /* 0x000fe20000000a00 */
[----:B------:R-:W-:Y:S01]  /*0040*/  CS2R R16, SRZ ;  /* 0x0000000000107805 */ /* 0x000fe2000001ff00 */
[----:B------:R-:W3:Y:S01]  /*0050*/  S2R R7, SR_CTAID.X ;  /* 0x0000000000077919 */ /* 0x000ee20000002500 */
[----:B------:R-:W-:-:S02]  /*0060*/  CS2R R12, SRZ ;  /* 0x00000000000c7805 */ /* 0x000fc4000001ff00 */
[----:B------:R-:W-:Y:S02]  /*0070*/  CS2R R14, SRZ ;  /* 0x00000000000e7805 */ /* 0x000fe4000001ff00 */
[----:B------:R-:W-:Y:S01]  /*0080*/  CS2R R18, SRZ ;  /* 0x0000000000127805 */ /* 0x000fe2000001ff00 */
[----:B------:R-:W-:Y:S01]  /*0090*/  ULDC.64 UR4, c[0x0][0x208] ;  /* 0x0000820000047ab9 */ /* 0x000fe20000000a00 */
[----:B------:R-:W-:Y:S01]  /*00a0*/  ULDC.64 UR8, c[0x0][0x288] ;  /* 0x0000a20000087ab9 */ /* 0x000fe20000000a00 */
[----:B------:R-:W-:Y:S02]  /*00b0*/  CS2R R52, SRZ ;  /* 0x0000000000347805 */ /* 0x000fe4000001ff00 */
[----:B------:R-:W-:Y:S01]  /*00c0*/  CS2R R54, SRZ ;  /* 0x0000000000367805 */ /* 0x000fe2000001ff00 */
[----:B------:R-:W4:Y:S01]  /*00d0*/  LDC.64 R36, c[0x0][0x210] ;  /* 0x00008400ff247b82 */ /* 0x000f220000000a00 */
[----:B------:R-:W-:Y:S02]  /*00e0*/  CS2R R48, SRZ ;  /* 0x0000000000307805 */ /* 0x000fe4000001ff00 */
[----:B------:R-:W-:Y:S01]  /*00f0*/  CS2R R50, SRZ ;  /* 0x0000000000327805 */ /* 0x000fe2000001ff00 */
[----:B0-----:R-:W-:-:S04]  /*0100*/  VIADD R1, R1, 0xfffffff8 ;  /* 0xfffffff801017836 */ /* 0x001fc80000000000 */
[----:B------:R-:W0:Y:S01]  /*0110*/  LDC.64 R68, c[0x0][0x220] ;  /* 0x00008800ff447b82 */ /* 0x000e220000000a00 */
[----:B-1----:R-:W-:-:S05]  /*0120*/  IMAD.SHL.U32 R0, R0, 0x4, RZ ;  /* 0x0000000400007824 */ /* 0x002fca00078e00ff */
[----:B------:R-:W-:-:S05]  /*0130*/  LOP3.LUT R0, R0, 0x1fc, RZ, 0xc0, !PT ;  /* 0x000001fc00007812 */ /* 0x000fca00078ec0ff */
[----:B---3--:R-:W-:-:S04]  /*0140*/  IMAD R7, R7, 0x400, R0 ;  /* 0x0000040007077824 */ /* 0x008fc800078e0200 */
[----:B------:R-:W-:-:S05]  /*0150*/  IMAD.HI R0, R7, 0x66666667, RZ ;  /* 0x6666666707007827 */ /* 0x000fca00078e02ff */
[----:B------:R-:W-:Y:S01]  /*0160*/  SHF.R.U32.HI R3, RZ, 0x1f, R0 ;  /* 0x0000001fff037819 */ /* 0x000fe20000011600 */
[----:B------:R-:W-:-:S03]  /*0170*/  VIADD R42, R7, 0x200 ;  /* 0x00000200072a7836 */ /* 0x000fc60000000000 */
[----:B------:R-:W-:Y:S01]  /*0180*/  LEA.HI.SX32 R0, R0, R3, 0x19 ;  /* 0x0000000300007211 */ /* 0x000fe200078fcaff */
[----:B------:R-:W-:-:S04]  /*0190*/  IMAD.HI R4, R42, 0x66666667, RZ ;  /* 0x666666672a047827 */ /* 0x000fc800078e02ff */
[C---:B------:R-:W-:Y:S01]  /*01a0*/  IMAD R8, R0.reuse, -0x140, R7 ;  /* 0xfffffec000087824 */ /* 0x040fe200078e0207 */
[----:B------:R-:W-:Y:S01]  /*01b0*/  SHF.R.U32.HI R5, RZ, 0x1f, R4 ;  /* 0x0000001fff057819 */ /* 0x000fe20000011604 */
[----:B------:R-:W-:Y:S02]  /*01c0*/  IMAD R9, R0, 0x60, RZ ;  /* 0x0000006000097824 */ /* 0x000fe400078e02ff */
[----:B------:R-:W-:Y:S01]  /*01d0*/  VIADD R39, R8, 0xffffff60 ;  /* 0xffffff6008277836 */ /* 0x000fe20000000000 */
[----:B------:R-:W-:Y:S02]  /*01e0*/  SHF.R.S32.HI R26, RZ, 0x1f, R8 ;  /* 0x0000001fff1a7819 */ /* 0x000fe40000011408 */
[----:B------:R-:W-:Y:S02]  /*01f0*/  IADD3 R2, P0, R8, R9, RZ ;  /* 0x0000000908027210 */ /* 0x000fe40007f1e0ff */
[----:B------:R-:W-:Y:S02]  /*0200*/  ISETP.GE.U32.AND P1, PT, R39, 0x60, PT ;  /* 0x000000602700780c */ /* 0x000fe40003f26070 */
[----:B------:R-:W-:Y:S01]  /*0210*/  LEA.HI.SX32 R24, R4, R5, 0x19 ;  /* 0x0000000504187211 */ /* 0x000fe200078fcaff */
[----:B------:R-:W-:Y:S01]  /*0220*/  IMAD.IADD R41, R8, 0x1, R9 ;  /* 0x0000000108297824 */ /* 0x000fe200078e0209 */
[----:B------:R-:W-:Y:S01]  /*0230*/  ISETP.LT.AND P5, PT, R7, 0x48ad00, !P1 ;  /* 0x0048ad000700780c */ /* 0x000fe20004fa1270 */
[----:B------:R-:W1:Y:S01]  /*0240*/  LDC.64 R4, c[0x0][0x290] ;  /* 0x0000a400ff047b82 */ /* 0x000e620000000a00 */
[----:B------:R-:W-:Y:S01]  /*0250*/  LEA.HI.X.SX32 R3, R9, R26, 0x1, P0 ;  /* 0x0000001a09037211 */ /* 0x000fe200000f0eff */
[----:B------:R-:W-:Y:S01]  /*0260*/  IMAD R6, R24, -0x140, R42 ;  /* 0xfffffec018067824 */ /* 0x000fe200078e022a */
[----:B------:R-:W-:Y:S01]  /*0270*/  LEA R20, P0, R2, UR6, 0x2 ;  /* 0x0000000602147c11 */ /* 0x000fe2000f8010ff */
[----:B------:R-:W-:Y:S01]  /*0280*/  IMAD.SHL.U32 R23, R24, 0x40, RZ ;  /* 0x0000004018177824 */ /* 0x000fe200078e00ff */
[----:B------:R-:W-:-:S02]  /*0290*/  CS2R R56, SRZ ;  /* 0x0000000000387805 */ /* 0x000fc4000001ff00 */
[----:B------:R-:W-:Y:S02]  /*02a0*/  CS2R R58, SRZ ;  /* 0x00000000003a7805 */ /* 0x000fe4000001ff00 */
[----:B------:R-:W-:Y:S01]  /*02b0*/  LEA.HI.X R21, R2, UR7, R3, 0x2, P0 ;  /* 0x0000000702157c11 */ /* 0x000fe200080f1403 */
[----:B--2---:R-:W-:Y:S01]  /*02c0*/  IMAD.WIDE R2, R8, 0x4, R10 ;  /* 0x0000000408027825 */ /* 0x004fe200078e020a */
[----:B------:R-:W-:Y:S02]  /*02d0*/  SHF.R.S32.HI R28, RZ, 0x1f, R6 ;  /* 0x0000001fff1c7819 */ /* 0x000fe40000011406 */
[----:B------:R-:W-:Y:S02]  /*02e0*/  CS2R R34, SRZ ;  /* 0x0000000000227805 */ /* 0x000fe4000001ff00 */
[----:B------:R-:W-:Y:S01]  /*02f0*/  IADD3 R62, P0, R6, R23, RZ ;  /* 0x00000017063e7210 */ /* 0x000fe20007f1e0ff */
[----:B------:R2:W3:Y:S01]  /*0300*/  @P5 LDG.E.EL.128 R16, desc[UR4][R20.64+-0x280] ;  /* 0xfffd800414105981 */ /* 0x0004e2000c2e1d00 */
[----:B------:R-:W-:-:S02]  /*0310*/  ISETP.GT.AND P1, PT, R6, 0xff, PT ;  /* 0x000000ff0600780c */ /* 0x000fc40003f24270 */
[----:B------:R-:W-:Y:S01]  /*0320*/  LEA.HI.X.SX32 R61, R23, R28, 0x1, P0 ;  /* 0x0000001c173d7211 */ /* 0x000fe200000f0eff */
[----:B------:R1:W5:Y:S01]  /*0330*/  @P5 LDG.E.EL.128 R12, desc[UR4][R2.64+-0x280] ;  /* 0xfffd8004020c5981 */ /* 0x000362000c2e1d00 */
[----:B------:R-:W-:Y:S02]  /*0340*/  ISETP.LT.AND P4, PT, R42, 0x48ad00, P1 ;  /* 0x0048ad002a00780c */ /* 0x000fe40000f81270 */
[C---:B------:R-:W-:Y:S01]  /*0350*/  SHF.L.U64.HI R61, R62.reuse, 0x2, R61 ;  /* 0x000000023e3d7819 */ /* 0x040fe2000001023d */
[----:B------:R-:W-:Y:S01]  /*0360*/  IMAD.SHL.U32 R62, R62, 0x4, RZ ;  /* 0x000000043e3e7824 */ /* 0x000fe200078e00ff */
[----:B------:R0:W-:Y:S04]  /*0370*/  STL [R1], R39 ;  /* 0x0000002701007387 */ /* 0x0001e80000100800 */
[----:B------:R-:W-:-:S04]  /*0380*/  IADD3 R22, P0, R62, UR8, RZ ;  /* 0x000000083e167c10 */ /* 0x000fc8000ff1e0ff */
[----:B------:R-:W-:-:S05]  /*0390*/  IADD3.X R23, R61, UR9, RZ, P0, !PT ;  /* 0x000000093d177c10 */ /* 0x000fca00087fe4ff */
[----:B------:R0:W5:Y:S01]  /*03a0*/  @P4 LDG.E.EL.128 R52, desc[UR4][R22.64+-0x400] ;  /* 0xfffc000416344981 */ /* 0x000162000c2e1d00 */
[----:B--2---:R-:W-:Y:S02]  /*03b0*/  IMAD.SHL.U32 R21, R0, 0x40, RZ ;  /* 0x0000004000157824 */ /* 0x004fe400078e00ff */
[----:B------:R-:W-:-:S03]  /*03c0*/  IMAD R27, R24, 0x60, RZ ;  /* 0x00000060181b7824 */ /* 0x000fc600078e02ff */
[----:B------:R-:W-:Y:S02]  /*03d0*/  IADD3 R60, P0, R8, R21, RZ ;  /* 0x00000015083c7210 */ /* 0x000fe40007f1e0ff */
[----:B------:R-:W-:Y:S02]  /*03e0*/  IADD3 R0, P1, R6, R27, RZ ;  /* 0x0000001b06007210 */ /* 0x000fe40007f3e0ff */
[----:B------:R-:W-:Y:S01]  /*03f0*/  LEA.HI.X.SX32 R29, R21, R26, 0x1, P0 ;  /* 0x0000001a151d7211 */ /* 0x000fe200000f0eff */
[----:B------:R-:W-:Y:S01]  /*0400*/  VIADD R63, R6, 0xffffff60 ;  /* 0xffffff60063f7836 */ /* 0x000fe20000000000 */
[----:B------:R-:W-:Y:S02]  /*0410*/  LEA.HI.X.SX32 R25, R27, R28, 0x1, P1 ;  /* 0x0000001c1b197211 */ /* 0x000fe400008f0eff */
[C---:B------:R-:W-:Y:S01]  /*0420*/  SHF.L.U64.HI R38, R60.reuse, 0x2, R29 ;  /* 0x000000023c267819 */ /* 0x040fe2000001021d */
[----:B------:R-:W-:Y:S01]  /*0430*/  IMAD.SHL.U32 R60, R60, 0x4, RZ ;  /* 0x000000043c3c7824 */ /* 0x000fe200078e00ff */
[----:B------:R-:W-:Y:S01]  /*0440*/  LEA R20, P1, R0, UR6, 0x2 ;  /* 0x0000000600147c11 */ /* 0x000fe2000f8210ff */
[----:B------:R-:W-:Y:S01]  /*0450*/  IMAD.WIDE R32, R6, 0x4, R10 ;  /* 0x0000000406207825 */ /* 0x000fe200078e020a */
[----:B------:R-:W-:Y:S01]  /*0460*/  ISETP.GE.U32.AND P2, PT, R63, 0x60, PT ;  /* 0x000000603f00780c */ /* 0x000fe20003f46070 */
[----:B------:R-:W2:Y:S01]  /*0470*/  LDC.64 R10, c[0x0][0x218] ;  /* 0x00008600ff0a7b82 */ /* 0x000ea20000000a00 */
[----:B------:R-:W-:Y:S01]  /*0480*/  LEA.HI.X R21, R0, UR7, R25, 0x2, P1 ;  /* 0x0000000700157c11 */ /* 0x000fe200088f1419 */
[----:B-1----:R-:W-:Y:S01]  /*0490*/  IMAD.WIDE R2, R6, 0x4, R4 ;  /* 0x0000000406027825 */ /* 0x002fe200078e0204 */
[----:B------:R-:W-:-:S03]  /*04a0*/  IADD3 R30, P1, R60, UR8, RZ ;  /* 0x000000083c1e7c10 */ /* 0x000fc6000ff3e0ff */
[----:B------:R-:W-:Y:S01]  /*04b0*/  IMAD.IADD R9, R6, 0x1, R27 ;  /* 0x0000000106097824 */ /* 0x000fe200078e021b */
[----:B------:R-:W-:Y:S02]  /*04c0*/  ISETP.LT.AND P0, PT, R42, 0x48ad00, !P2 ;  /* 0x0048ad002a00780c */ /* 0x000fe40005701270 */
[----:B------:R-:W-:Y:S02]  /*04d0*/  CS2R R24, SRZ ;  /* 0x0000000000187805 */ /* 0x000fe4000001ff00 */
[----:B------:R-:W-:Y:S01]  /*04e0*/  IADD3.X R31, R38, UR9, RZ, P1, !PT ;  /* 0x00000009261f7c10 */ /* 0x000fe20008ffe4ff */
[----:B------:R1:W5:Y:S01]  /*04f0*/  @P4 LDG.E.EL.128 R48, desc[UR4][R2.64+-0x400] ;  /* 0xfffc000402304981 */ /* 0x000362000c2e1d00 */
[C---:B------:R-:W-:Y:S02]  /*0500*/  ISETP.GT.AND P2, PT, R8.reuse, 0xff, PT ;  /* 0x000000ff0800780c */ /* 0x040fe40003f44270 */
[----:B0-----:R-:W-:Y:S02]  /*0510*/  CS2R R22, SRZ ;  /* 0x0000000000167805 */ /* 0x001fe4000001ff00 */
[----:B------:R-:W-:-:S02]  /*0520*/  ISETP.GE.AND P1, PT, R8, 0x60, PT ;  /* 0x000000600800780c */ /* 0x000fc40003f26270 */
[----:B------:R-:W-:Y:S02]  /*0530*/  CS2R R26, SRZ ;  /* 0x00000000001a7805 */ /* 0x000fe4000001ff00 */
[----:B------:R-:W-:Y:S01]  /*0540*/  ISETP.LT.AND P3, PT, R7, 0x48ad00, P2 ;  /* 0x0048ad000700780c */ /* 0x000fe20001761270 */
[----:B----4-:R-:W-:Y:S01]  /*0550*/  IMAD.WIDE R40, R41, 0x4, R36 ;  /* 0x0000000429287825 */ /* 0x010fe200078e0224 */
[----:B------:R-:W-:Y:S02]  /*0560*/  ISETP.LT.AND P1, PT, R7, 0x48ad00, !P1 ;  /* 0x0048ad000700780c */ /* 0x000fe40004f21270 */
[----:B------:R-:W-:Y:S01]  /*0570*/  CS2R R28, SRZ ;  /* 0x00000000001c7805 */ /* 0x000fe2000001ff00 */
[C---:B------:R-:W-:Y:S01]  /*0580*/  IMAD.WIDE R44, R8.reuse, 0x4, R4 ;  /* 0x00000004082c7825 */ /* 0x040fe200078e0204 */
[----:B------:R0:W4:Y:S01]  /*0590*/  @P0 LDG.E.EL.128 R24, desc[UR4][R20.64+-0x280] ;  /* 0xfffd800414180981 */ /* 0x000122000c2e1d00 */
[----:B-1----:R-:W-:Y:S01]  /*05a0*/  P2R R2, PR, RZ, 0x1 ;  /* 0x00000001ff027803 */ /* 0x002fe20000000000 */
[----:B------:R-:W-:Y:S01]  /*05b0*/  ULDC.64 UR6, c[0x0][0x238] ;  /* 0x00008e0000067ab9 */ /* 0x000fe20000000a00 */
[----:B0-----:R-:W-:Y:S01]  /*05c0*/  CS2R R20, SRZ ;  /* 0x0000000000147805 */ /* 0x001fe2000001ff00 */
[----:B--2---:R-:W-:-:S05]  /*05d0*/  IMAD.WIDE R4, R8, 0x4, R10 ;  /* 0x0000000408047825 */ /* 0x004fca00078e020a */
[----:B------:R0:W2:Y:S01]  /*05e0*/  @P1 LDG.E.EL.128 R20, desc[UR4][R40.64] ;  /* 0x0000000428141981 */ /* 0x0000a2000c2e1d00 */
[----:B------:R-:W-:Y:S01]  /*05f0*/  IMAD.WIDE R36, R9, 0x4, R36 ;  /* 0x0000000409247825 */ /* 0x000fe200078e0224 */
[----:B0-----:R-:W-:Y:S02]  /*0600*/  CS2R R40, SRZ ;  /* 0x0000000000287805 */ /* 0x001fe4000001ff00 */
[----:B---3--:R-:W-:Y:S02]  /*0610*/  SEL R19, R19, RZ, P5 ;  /* 0x000000ff13137207 */ /* 0x008fe40002800000 */
[----:B------:R-:W-:Y:S02]  /*0620*/  SEL R18, R18, RZ, P5 ;  /* 0x000000ff12127207 */ /* 0x000fe40002800000 */
[----:B-----5:R-:W-:Y:S02]  /*0630*/  SEL R66, R15, RZ, P5 ;  /* 0x000000ff0f427207 */ /* 0x020fe40002800000 */
[----:B------:R-:W-:-:S02]  /*0640*/  SEL R65, R14, RZ, P5 ;  /* 0x000000ff0e417207 */ /* 0x000fc40002800000 */
[----:B------:R-:W-:Y:S02]  /*0650*/  SEL R64, R13, RZ, P5 ;  /* 0x000000ff0d407207 */ /* 0x000fe40002800000 */
[----:B------:R-:W-:Y:S02]  /*0660*/  SEL R17, R17, RZ, P5 ;  /* 0x000000ff11117207 */ /* 0x000fe40002800000 */
[----:B------:R-:W-:Y:S02]  /*0670*/  CS2R R14, SRZ ;  /* 0x00000000000e7805 */ /* 0x000fe4000001ff00 */
[----:B------:R-:W-:Y:S02]  /*0680*/  SEL R46, R12, RZ, P5 ;  /* 0x000000ff0c2e7207 */ /* 0x000fe40002800000 */
[----:B------:R-:W-:Y:S02]  /*0690*/  CS2R R12, SRZ ;  /* 0x00000000000c7805 */ /* 0x000fe4000001ff00 */
[----:B------:R-:W-:Y:S01]  /*06a0*/  SEL R3, R16, RZ, P5 ;  /* 0x000000ff10037207 */ /* 0x000fe20002800000 */
[----:B------:R-:W-:Y:S01]  /*06b0*/  FADD R66, R19, -R66 ;  /* 0x8000004213427221 */ /* 0x000fe20000000000 */
[----:B------:R-:W-:Y:S01]  /*06c0*/  FADD R65, R18, -R65 ;  /* 0x8000004112417221 */ /* 0x000fe20000000000 */
[----:B------:R-:W-:Y:S01]  /*06d0*/  FADD R64, R17, -R64 ;  /* 0x8000004011407221 */ /* 0x000fe20000000000 */
[----:B------:R-:W-:-:S02]  /*06e0*/  CS2R R16, SRZ ;  /* 0x0000000000107805 */ /* 0x000fc4000001ff00 */
[----:B------:R-:W-:Y:S01]  /*06f0*/  CS2R R18, SRZ ;  /* 0x0000000000127805 */ /* 0x000fe2000001ff00 */
[----:B------:R-:W3:Y:S01]  /*0700*/  @P0 LDG.E.EL.128 R12, desc[UR4][R32.64+-0x280] ;  /* 0xfffd8004200c0981 */ /* 0x000ee2000c2e1d00 */
[----:B------:R-:W-:-:S04]  /*0710*/  ISETP.GE.AND P0, PT, R6, 0x60, PT ;  /* 0x000000600600780c */ /* 0x000fc80003f06270 */
[----:B------:R0:W5:Y:S01]  /*0720*/  @P3 LDG.E.EL.128 R16, desc[UR4][R30.64+-0x400] ;  /* 0xfffc00041e103981 */ /* 0x000162000c2e1d00 */
[----:B------:R-:W-:Y:S02]  /*0730*/  ISETP.LT.AND P2, PT, R42, 0x48ad00, !P0 ;  /* 0x0048ad002a00780c */ /* 0x000fe40004741270 */
[----:B------:R-:W-:Y:S02]  /*0740*/  CS2R R42, SRZ ;  /* 0x00000000002a7805 */ /* 0x000fe4000001ff00 */
[----:B------:R-:W-:Y:S01]  /*0750*/  SEL R9, R54, RZ, P4 ;  /* 0x000000ff36097207 */ /* 0x000fe20002000000 */
[----:B------:R-:W-:Y:S01]  /*0760*/  FADD R54, R3, -R46 ;  /* 0x8000002e03367221 */ /* 0x000fe20000000000 */
[----:B0-----:R-:W-:Y:S02]  /*0770*/  CS2R R30, SRZ ;  /* 0x00000000001e7805 */ /* 0x001fe4000001ff00 */
[----:B------:R0:W2:Y:S01]  /*0780*/  @P1 LDG.E.EL.128 R40, desc[UR4][R4.64] ;  /* 0x0000000404281981 */ /* 0x0000a2000c2e1d00 */
[----:B------:R-:W-:-:S03]  /*0790*/  CS2R R46, SRZ ;  /* 0x00000000002e7805 */ /* 0x000fc6000001ff00 */
[----:B------:R1:W2:Y:S01]  /*07a0*/  @P3 LDG.E.EL.128 R28, desc[UR4][R44.64+-0x400] ;  /* 0xfffc00042c1c3981 */ /* 0x0002a2000c2e1d00 */
[----:B0-----:R-:W-:Y:S01]  /*07b0*/  IMAD.WIDE R4, R6, 0x4, R10 ;  /* 0x0000000406047825 */ /* 0x001fe200078e020a */
[----:B-1----:R-:W-:-:S06]  /*07c0*/  CS2R R44, SRZ ;  /* 0x00000000002c7805 */ /* 0x002fcc000001ff00 */
[----:B------:R0:W2:Y:S02]  /*07d0*/  @P2 LDG.E.EL.128 R44, desc[UR4][R4.64] ;  /* 0x00000004042c2981 */ /* 0x0000a4000c2e1d00 */
[----:B0-----:R-:W-:-:S05]  /*07e0*/  IMAD.WIDE R4, R8, 0x4, R68 ;  /* 0x0000000408047825 */ /* 0x001fca00078e0244 */
[----:B------:R-:W2:Y:S01]  /*07f0*/  @P1 LDG.E.EL.128 R56, desc[UR4][R4.64] ;  /* 0x0000000404381981 */ /* 0x000ea2000c2e1d00 */
[----:B------:R-:W-:-:S06]  /*0800*/  CS2R R32, SRZ ;  /* 0x0000000000207805 */ /* 0x000fcc000001ff00 */
[----:B------:R0:W3:Y:S01]  /*0810*/  @P2 LDG.E.EL.128 R32, desc[UR4][R36.64] ;  /* 0x0000000424202981 */ /* 0x0000e2000c2e1d00 */
[----:B------:R-:W-:-:S05]  /*0820*/  SEL R50, R50, RZ, P4 ;  /* 0x000000ff32327207 */ /* 0x000fca0002000000 */
[----:B------:R-:W-:Y:S01]  /*0830*/  FADD R39, R9, -R50 ;  /* 0x8000003209277221 */ /* 0x000fe20000000000 */
[----:B------:R-:W-:Y:S02]  /*0840*/  SEL R50, R52, RZ, P4 ;  /* 0x000000ff34327207 */ /* 0x000fe40002000000 */
[----:B------:R-:W-:Y:S02]  /*0850*/  SEL R49, R49, RZ, P4 ;  /* 0x000000ff31317207 */ /* 0x000fe40002000000 */
[----:B------:R-:W-:Y:S02]  /*0860*/  SEL R10, R51, RZ, P4 ;  /* 0x000000ff330a7207 */ /* 0x000fe40002000000 */
[----:B------:R-:W-:-:S05]  /*0870*/  SEL R55, R55, RZ, P4 ;  /* 0x000000ff37377207 */ /* 0x000fca0002000000 */
[----:B------:R-:W-:Y:S01]  /*0880*/  FADD R67, R55, -R10 ;  /* 0x8000000a37437221 */ /* 0x000fe20000000000 */
[----:B-----5:R-:W-:Y:S02]  /*0890*/  SEL R18, R18, RZ, P3 ;  /* 0x000000ff12127207 */ /* 0x020fe40001800000 */
[----:B------:R-:W-:Y:S02]  /*08a0*/  SEL R16, R16, RZ, P3 ;  /* 0x000000ff10107207 */ /* 0x000fe40001800000 */
[----:B------:R-:W-:Y:S02]  /*08b0*/  SEL R17, R17, RZ, P3 ;  /* 0x000000ff11117207 */ /* 0x000fe40001800000 */
[----:B--2---:R-:W-:-:S05]  /*08c0*/  SEL R3, R56, RZ, P1 ;  /* 0x000000ff38037207 */ /* 0x004fca0000800000 */
[----:B------:R-:W-:-:S04]  /*08d0*/  FADD R3, R3, 0.0010000000474974513054 ;  /* 0x3a83126f03037421 */ /* 0x000fc80000000000 */
[----:B------:R1:W2:Y:S02]  /*08e0*/  MUFU.SQRT R4, R3 ;  /* 0x0000000300047308 */ /* 0x0002a40000002000 */
[----:B-1----:R-:W-:Y:S02]  /*08f0*/  SEL R3, R48, RZ, P4 ;  /* 0x000000ff30037207 */ /* 0x002fe40002000000 */
[----:B------:R-:W-:-:S03]  /*0900*/  SEL R48, R53, RZ, P4 ;  /* 0x000000ff35307207 */ /* 0x000fc60002000000 */
[----:B------:R-:W-:Y:S01]  /*0910*/  FADD R50, R50, -R3 ;  /* 0x8000000332327221 */ /* 0x000fe20000000000 */
[----:B------:R-:W-:Y:S01]  /*0920*/  SEL R3, R58, RZ, P1 ;  /* 0x000000ff3a037207 */ /* 0x000fe20000800000 */
[----:B------:R-:W-:Y:S01]  /*0930*/  FADD R48, R48, -R49 ;  /* 0x8000003130307221 */ /* 0x000fe20000000000 */
[----:B------:R-:W-:Y:S02]  /*0940*/  SEL R5, R57, RZ, P1 ;  /* 0x000000ff39057207 */ /* 0x000fe40000800000 */
[----:B------:R-:W-:Y:S01]  /*0950*/  SEL R49, R30, RZ, P3 ;  /* 0x000000ff1e317207 */ /* 0x000fe20001800000 */
[----:B------:R-:W-:Y:S01]  /*0960*/  FADD R3, R3, 0.0010000000474974513054 ;  /* 0x3a83126f03037421 */ /* 0x000fe20000000000 */
[----:B------:R-:W1:Y:S01]  /*0970*/  LDC.64 R56, c[0x0][0x298] ;  /* 0x0000a600ff387b82 */ /* 0x000e620000000a00 */
[----:B------:R-:W-:Y:S01]  /*0980*/  SEL R10, R59, RZ, P1 ;  /* 0x000000ff3b0a7207 */ /* 0x000fe20000800000 */
[----:B------:R-:W-:Y:S01]  /*0990*/  FADD R5, R5, 0.0010000000474974513054 ;  /* 0x3a83126f05057421 */ /* 0x000fe20000000000 */
[----:B------:R5:W-:Y:S01]  /*09a0*/  MUFU.SQRT R52, R3 ;  /* 0x0000000300347308 */ /* 0x000be20000002000 */
[----:B------:R-:W-:Y:S01]  /*09b0*/  FADD R49, R18, -R49 ;  /* 0x8000003112317221 */ /* 0x000fe20000000000 */
[----:B------:R-:W-:Y:S01]  /*09c0*/  SEL R18, R31, RZ, P3 ;  /* 0x000000ff1f127207 */ /* 0x000fe20001800000 */
[----:B------:R-:W-:Y:S01]  /*09d0*/  FADD R10, R10, 0.0010000000474974513054 ;  /* 0x3a83126f0a0a7421 */ /* 0x000fe20000000000 */
[----:B-----5:R-:W-:-:S04]  /*09e0*/  SEL R3, R19, RZ, P3 ;  /* 0x000000ff13037207 */ /* 0x020fc80001800000 */
[----:B0-----:R-:W0:Y:S01]  /*09f0*/  MUFU.SQRT R37, R5 ;  /* 0x0000000500257308 */ /* 0x001e220000002000 */
[----:B------:R-:W-:Y:S01]  /*0a00*/  SEL R11, R28, RZ, P3 ;  /* 0x000000ff1c0b7207 */ /* 0x000fe20001800000 */
[----:B------:R-:W-:Y:S01]  /*0a10*/  FADD R3, R3, -R18 ;  /* 0x8000001203037221 */ /* 0x000fe20000000000 */
[----:B------:R-:W-:Y:S02]  /*0a20*/  SEL R18, R29, RZ, P3 ;  /* 0x000000ff1d127207 */ /* 0x000fe40001800000 */
[----:B---3--:R-:W-:-:S03]  /*0a30*/  SEL R55, R33, RZ, P2 ;  /* 0x000000ff21377207 */ /* 0x008fc60001000000 */
[----:B------:R3:W5:Y:S01]  /*0a40*/  MUFU.SQRT R5, R10 ;  /* 0x0000000a00057308 */ /* 0x0007620000002000 */
[----:B------:R-:W-:Y:S01]  /*0a50*/  SEL R32, R32, RZ, P2 ;  /* 0x000000ff20207207 */ /* 0x000fe20001000000 */
[----:B------:R-:W-:Y:S01]  /*0a60*/  FADD R33, R17, -R18 ;  /* 0x8000001211217221 */ /* 0x000fe20000000000 */
[----:B------:R-:W-:Y:S02]  /*0a70*/  CS2R R18, SRZ ;  /* 0x0000000000127805 */ /* 0x000fe4000001ff00 */
[----:B------:R-:W-:Y:S02]  /*0a80*/  SEL R29, R44, RZ, P2 ;  /* 0x000000ff2c1d7207 */ /* 0x000fe40001000000 */
[----:B---3--:R-:W-:Y:S01]  /*0a90*/  SEL R10, R45, RZ, P2 ;  /* 0x000000ff2d0a7207 */ /* 0x008fe20001000000 */
[----:B------:R-:W-:Y:S01]  /*0aa0*/  FADD R45, R16, -R11 ;  /* 0x8000000b102d7221 */ /* 0x000fe20000000000 */
[----:B------:R-:W-:-:S03]  /*0ab0*/  CS2R R16, SRZ ;  /* 0x0000000000107805 */ /* 0x000fc6000001ff00 */
[----:B------:R-:W-:Y:S01]  /*0ac0*/  FADD R55, R55, -R10 ;  /* 0x8000000a37377221 */ /* 0x000fe20000000000 */
[----:B------:R-:W-:-:S04]  /*0ad0*/  IMAD.WIDE R10, R6, 0x4, R68 ;  /* 0x00000004060a7825 */ /* 0x000fc800078e0244 */
[----:B------:R-:W-:Y:S01]  /*0ae0*/  FADD R32, R32, -R29 ;  /* 0x8000001d20207221 */ /* 0x000fe20000000000 */
[----:B------:R-:W-:Y:S02]  /*0af0*/  CS2R R28, SRZ ;  /* 0x00000000001c7805 */ /* 0x000fe4000001ff00 */
[----:B------:R-:W-:Y:S01]  /*0b00*/  CS2R R30, SRZ ;  /* 0x00000000001e7805 */ /* 0x000fe2000001ff00 */
[----:B------:R1:W3:Y:S02]  /*0b10*/  @P2 LDG.E.EL.128 R16, desc[UR4][R10.64] ;  /* 0x000000040a102981 */ /* 0x0002e4000c2e1d00 */
[----:B-1----:R-:W-:-:S05]  /*0b20*/  IMAD.WIDE R10, R8, 0x4, R56 ;  /* 0x00000004080a7825 */ /* 0x002fca00078e0238 */
[----:B------:R-:W3:Y:S01]  /*0b30*/  @P3 LDG.E.EL.128 R28, desc[UR4][R10.64+-0x400] ;  /* 0xfffc00040a1c3981 */ /* 0x000ee2000c2e1d00 */
[C---:B--2---:R-:W-:Y:S02]  /*0b40*/  FSETP.GT.AND P0, PT, R4.reuse, 8.50705917302346158658e+37, PT ;  /* 0x7e8000000400780b */ /* 0x044fe40003f04000 */
[----:B------:R-:W-:Y:S01]  /*0b50*/  FSETP.GEU.AND P6, PT, R4, 1.175494350822287508e-38, PT ;  /* 0x008000000400780b */ /* 0x000fe20003fce000 */
[----:B------:R1:W-:Y:S02]  /*0b60*/  STL [R1+0x4], R62 ;  /* 0x0000043e01007387 */ /* 0x0003e40000100800 */
[----:B-1----:R-:W-:-:S08]  /*0b70*/  IMAD.MOV.U32 R62, RZ, RZ, 0x3e800000 ;  /* 0x3e800000ff3e7424 */ /* 0x002fd000078e00ff */
[----:B------:R-:W-:Y:S01]  /*0b80*/  @P0 FMUL R4, R4, 0.25 ;  /* 0x3e80000004040820 */ /* 0x000fe20000400000 */
[----:B------:R-:W-:-:S03]  /*0b90*/  FSEL R36, R62, 1, P0 ;  /* 0x3f8000003e247808 */ /* 0x000fc60000000000 */
[----:B------:R-:W-:Y:S02]  /*0ba0*/  @!P6 FMUL R4, R4, 16777216 ;  /* 0x4b8000000404e820 */ /* 0x000fe40000400000 */
[----:B------:R-:W-:Y:S01]  /*0bb0*/  @!P6 FMUL R36, R36, 16777216 ;  /* 0x4b8000002424e820 */ /* 0x000fe20000400000 */
[----:B0-----:R-:W-:Y:S02]  /*0bc0*/  FSETP.GT.AND P6, PT, R37, 8.50705917302346158658e+37, PT ;  /* 0x7e8000002500780b */ /* 0x001fe40003fc4000 */
[----:B------:R-:W-:Y:S02]  /*0bd0*/  P2R R0, PR, RZ, 0x20 ;  /* 0x00000020ff007803 */ /* 0x000fe40000000000 */
[----:B------:R-:W-:Y:S02]  /*0be0*/  SEL R20, R20, RZ, P1 ;  /* 0x000000ff14147207 */ /* 0x000fe40000800000 */
[----:B------:R-:W-:Y:S02]  /*0bf0*/  SEL R69, R40, RZ, P1 ;  /* 0x000000ff28457207 */ /* 0x000fe40000800000 */
[----:B------:R-:W-:-:S02]  /*0c00*/  FSETP.GT.AND P5, PT, R52, 8.50705917302346158658e+37, PT ;  /* 0x7e8000003400780b */ /* 0x000fc40003fa4000 */
[C---:B------:R-:W-:Y:S01]  /*0c10*/  FSETP.GEU.AND P0, PT, R37.reuse, 1.175494350822287508e-38, PT ;  /* 0x008000002500780b */ /* 0x040fe20003f0e000 */
[----:B------:R-:W-:Y:S01]  /*0c20*/  FADD R69, R20, -R69 ;  /* 0x8000004514457221 */ /* 0x000fe20000000000 */
[----:B------:R-:W-:Y:S01]  /*0c30*/  FSEL R51, R62, 1, P6 ;  /* 0x3f8000003e337808 */ /* 0x000fe20003000000 */
[----:B------:R-:W-:Y:S01]  /*0c40*/  @P6 FMUL R37, R37, 0.25 ;  /* 0x3e80000025256820 */ /* 0x000fe20000400000 */
[----:B------:R-:W-:Y:S02]  /*0c50*/  FSETP.GEU.AND P6, PT, R52, 1.175494350822287508e-38, PT ;  /* 0x008000003400780b */ /* 0x000fe40003fce000 */
[----:B------:R-:W-:-:S05]  /*0c60*/  FSEL R53, R62, 1, P5 ;  /* 0x3f8000003e357808 */ /* 0x000fca0002800000 */
[----:B------:R-:W-:Y:S02]  /*0c70*/  @P5 FMUL R52, R52, 0.25 ;  /* 0x3e80000034345820 */ /* 0x000fe40000400000 */
[----:B------:R-:W-:Y:S01]  /*0c80*/  @!P0 FMUL R37, R37, 16777216 ;  /* 0x4b80000025258820 */ /* 0x000fe20000400000 */
[----:B------:R-:W-:-:S03]  /*0c90*/  @!P0 FMUL R51, R51, 16777216 ;  /* 0x4b80000033338820 */ /* 0x000fc60000400000 */
[----:B------:R-:W-:Y:S01]  /*0ca0*/  @!P6 FMUL R52, R52, 16777216 ;  /* 0x4b8000003434e820 */ /* 0x000fe20000400000 */
[----:B------:R-:W-:Y:S01]  /*0cb0*/  @!P6 FMUL R53, R53, 16777216 ;  /* 0x4b8000003535e820 */ /* 0x000fe20000400000 */
[----:B-----5:R-:W-:Y:S01]  /*0cc0*/  FSETP.GT.AND P6, PT, R5, 8.50705917302346158658e+37, PT ;  /* 0x7e8000000500780b */ /* 0x020fe20003fc4000 */
[----:B------:R-:W-:Y:S01]  /*0cd0*/  IMAD.MOV.U32 R44, RZ, RZ, 0x3e800000 ;  /* 0x3e800000ff2c7424 */ /* 0x000fe200078e00ff */
[----:B------:R-:W-:Y:S02]  /*0ce0*/  SEL R21, R21, RZ, P1 ;  /* 0x000000ff15157207 */ /* 0x000fe40000800000 */
[----:B------:R-:W-:Y:S02]  /*0cf0*/  SEL R68, R41, RZ, P1 ;  /* 0x000000ff29447207 */ /* 0x000fe40000800000 */
[----:B------:R-:W-:Y:S02]  /*0d00*/  FSETP.GEU.AND P5, PT, R5, 1.175494350822287508e-38, PT ;  /* 0x008000000500780b */ /* 0x000fe40003fae000 */
[----:B------:R-:W-:Y:S01]  /*0d10*/  FSEL R9, R62, 1, P6 ;  /* 0x3f8000003e097808 */ /* 0x000fe20003000000 */
[----:B------:R-:W-:-:S04]  /*0d20*/  FADD R68, R21, -R68 ;  /* 0x8000004415447221 */ /* 0x000fc80000000000 */
[----:B------:R-:W-:Y:S01]  /*0d30*/  @P6 FMUL R5, R5, 0.25 ;  /* 0x3e80000005056820 */ /* 0x000fe20000400000 */
[----:B------:R-:W-:Y:S02]  /*0d40*/  SEL R23, R23, RZ, P1 ;  /* 0x000000ff17177207 */ /* 0x000fe40000800000 */
[----:B------:R-:W-:Y:S01]  /*0d50*/  SEL R58, R47, RZ, P2 ;  /* 0x000000ff2f3a7207 */ /* 0x000fe20001000000 */
[----:B------:R-:W-:Y:S01]  /*0d60*/  IMAD.MOV.U32 R47, RZ, RZ, R39 ;  /* 0x000000ffff2f7224 */ /* 0x000fe200078e0027 */
[----:B------:R-:W-:Y:S02]  /*0d70*/  SEL R35, R35, RZ, P2 ;  /* 0x000000ff23237207 */ /* 0x000fe40001000000 */
[----:B------:R-:W-:Y:S02]  /*0d80*/  SEL R34, R34, RZ, P2 ;  /* 0x000000ff22227207 */ /* 0x000fe40001000000 */
[----:B------:R-:W-:Y:S01]  /*0d90*/  SEL R59, R46, RZ, P2 ;  /* 0x000000ff2e3b7207 */ /* 0x000fe20001000000 */
[----:B------:R-:W-:Y:S01]  /*0da0*/  FADD R58, R35, -R58 ;  /* 0x8000003a233a7221 */ /* 0x000fe20000000000 */
[----:B------:R-:W-:-:S02]  /*0db0*/  SEL R22, R22, RZ, P1 ;  /* 0x000000ff16167207 */ /* 0x000fc40000800000 */
[----:B------:R-:W-:Y:S01]  /*0dc0*/  SEL R35, R42, RZ, P1 ;  /* 0x000000ff2a237207 */ /* 0x000fe20000800000 */
[----:B------:R-:W-:Y:S01]  /*0dd0*/  FADD R59, R34, -R59 ;  /* 0x8000003b223b7221 */ /* 0x000fe20000000000 */
[----:B------:R-:W-:Y:S01]  /*0de0*/  @!P5 FMUL R5, R5, 16777216 ;  /* 0x4b8000000505d820 */ /* 0x000fe20000400000 */
[----:B------:R-:W-:Y:S01]  /*0df0*/  @!P5 FMUL R9, R9, 16777216 ;  /* 0x4b8000000909d820 */ /* 0x000fe20000400000 */
[----:B------:R-:W0:Y:S02]  /*0e00*/  MUFU.RCP R52, R52 ;  /* 0x0000003400347308 */ /* 0x000e240000001000 */
[----:B0-----:R-:W-:Y:S01]  /*0e10*/  FMUL R53, R52, R53 ;  /* 0x0000003534357220 */ /* 0x001fe20000400000 */
[----:B---3--:R-:W-:-:S05]  /*0e20*/  SEL R28, R28, RZ, P3 ;  /* 0x000000ff1c1c7207 */ /* 0x008fca0001800000 */
[----:B------:R-:W-:-:S04]  /*0e30*/  FADD R28, R28, 0.0010000000474974513054 ;  /* 0x3a83126f1c1c7421 */ /* 0x000fc80000000000 */
[----:B------:R-:W0:Y:S01]  /*0e40*/  MUFU.SQRT R20, R28 ;  /* 0x0000001c00147308 */ /* 0x000e220000002000 */
[----:B------:R-:W-:Y:S02]  /*0e50*/  SEL R10, R29, RZ, P3 ;  /* 0x000000ff1d0a7207 */ /* 0x000fe40001800000 */
[C---:B0-----:R-:W-:Y:S02]  /*0e60*/  FSETP.GT.AND P0, PT, R20.reuse, 8.50705917302346158658e+37, PT ;  /* 0x7e8000001400780b */ /* 0x041fe40003f04000 */
[----:B------:R-:W-:Y:S02]  /*0e70*/  FSETP.GEU.AND P6, PT, R20, 1.175494350822287508e-38, PT ;  /* 0x008000001400780b */ /* 0x000fe40003fce000 */
[----:B------:R-:W-:Y:S01]  /*0e80*/  FSEL R21, R44, 1, P0 ;  /* 0x3f8000002c157808 */ /* 0x000fe20000000000 */
[----:B------:R-:W-:-:S08]  /*0e90*/  FADD R10, R10, 0.0010000000474974513054 ;  /* 0x3a83126f0a0a7421 */ /* 0x000fd00000000000 */
[----:B------:R-:W-:Y:S01]  /*0ea0*/  @P0 FMUL R20, R20, 0.25 ;  /* 0x3e80000014140820 */ /* 0x000fe20000400000 */
[----:B------:R-:W-:Y:S02]  /*0eb0*/  ISETP.NE.AND P0, PT, R2, RZ, PT ;  /* 0x000000ff0200720c */ /* 0x000fe40003f05270 */
[----:B------:R-:W-:Y:S02]  /*0ec0*/  SEL R2, R43, RZ, P1 ;  /* 0x000000ff2b027207 */ /* 0x000fe40000800000 */
[----:B------:R-:W-:Y:S01]  /*0ed0*/  SEL R11, R30, RZ, P3 ;  /* 0x000000ff1e0b7207 */ /* 0x000fe20001800000 */
[----:B------:R-:W-:Y:S01]  /*0ee0*/  @!P6 FMUL R20, R20, 16777216 ;  /* 0x4b8000001414e820 */ /* 0x000fe20000400000 */
[----:B------:R-:W-:Y:S01]  /*0ef0*/  @!P6 FMUL R21, R21, 16777216 ;  /* 0x4b8000001515e820 */ /* 0x000fe20000400000 */
[----:B------:R-:W-:Y:S01]  /*0f00*/  FADD R39, R23, -R2 ;  /* 0x8000000217277221 */ /* 0x000fe20000000000 */
[----:B------:R-:W-:Y:S01]  /*0f10*/  SEL R16, R16, RZ, P2 ;  /* 0x000000ff10107207 */ /* 0x000fe20001000000 */
[----:B------:R-:W0:Y:S01]  /*0f20*/  MUFU.SQRT R2, R10 ;  /* 0x0000000a00027308 */ /* 0x000e220000002000 */
[----:B------:R-:W-:Y:S01]  /*0f30*/  FADD R11, R11, 0.0010000000474974513054 ;  /* 0x3a83126f0b0b7421 */ /* 0x000fe20000000000 */
[----:B------:R-:W-:Y:S01]  /*0f40*/  SEL R17, R17, RZ, P2 ;  /* 0x000000ff11117207 */ /* 0x000fe20001000000 */
[----:B------:R-:W1:Y:S05]  /*0f50*/  LDC.64 R42, c[0x0][0x270] ;  /* 0x00009c00ff2a7b82 */ /* 0x000e6a0000000a00 */
[----:B------:R-:W2:Y:S01]  /*0f60*/  MUFU.SQRT R29, R11 ;  /* 0x0000000b001d7308 */ /* 0x000ea20000002000 */
[----:B0-----:R-:W-:Y:S01]  /*0f70*/  FSETP.GT.AND P6, PT, R2, 8.50705917302346158658e+37, PT ;  /* 0x7e8000000200780b */ /* 0x001fe20003fc4000 */
[----:B------:R-:W-:Y:S01]  /*0f80*/  FADD R16, R16, 0.0010000000474974513054 ;  /* 0x3a83126f10107421 */ /* 0x000fe20000000000 */
[----:B------:R-:W-:Y:S01]  /*0f90*/  P2R R28, PR, RZ, 0x2 ;  /* 0x00000002ff1c7803 */ /* 0x000fe20000000000 */
[----:B------:R-:W-:Y:S01]  /*0fa0*/  FADD R34, R17, 0.0010000000474974513054 ;  /* 0x3a83126f11227421 */ /* 0x000fe20000000000 */
[----:B------:R-:W-:-:S03]  /*0fb0*/  FSETP.GEU.AND P5, PT, R2, 1.175494350822287508e-38, PT ;  /* 0x008000000200780b */ /* 0x000fc60003fae000 */
[----:B------:R-:W0:Y:S01]  /*0fc0*/  MUFU.SQRT R11, R16 ;  /* 0x00000010000b7308 */ /* 0x000e220000002000 */
[----:B--2---:R-:W-:Y:S02]  /*0fd0*/  FSETP.GT.AND P1, PT, R29, 8.50705917302346158658e+37, PT ;  /* 0x7e8000001d00780b */ /* 0x004fe40003f24000 */
[----:B------:R-:W-:-:S03]  /*0fe0*/  FSEL R23, R44, 1, P6 ;  /* 0x3f8000002c177808 */ /* 0x000fc60003000000 */
[----:B------:R-:W-:Y:S01]  /*0ff0*/  @P6 FMUL R2, R2, 0.25 ;  /* 0x3e80000002026820 */ /* 0x000fe20000400000 */
[----:B------:R-:W-:Y:S01]  /*1000*/  FSETP.GEU.AND P6, PT, R29, 1.175494350822287508e-38, PT ;  /* 0x008000001d00780b */ /* 0x000fe20003fce000 */
[----:B------:R-:W2:Y:S01]  /*1010*/  MUFU.SQRT R17, R34 ;  /* 0x0000002200117308 */ /* 0x000ea20000002000 */
[----:B------:R-:W-:Y:S01]  /*1020*/  FADD R30, R22, -R35 ;  /* 0x80000023161e7221 */ /* 0x000fe20000000000 */
[----:B------:R-:W-:-:S04]  /*1030*/  FSEL R22, R44, 1, P1 ;  /* 0x3f8000002c167808 */ /* 0x000fc80000800000 */
[----:B------:R-:W-:Y:S01]  /*1040*/  @P1 FMUL R29, R29, 0.25 ;  /* 0x3e8000001d1d1820 */ /* 0x000fe20000400000 */
[----:B------:R-:W-:Y:S01]  /*1050*/  @!P5 FMUL R2, R2, 16777216 ;  /* 0x4b8000000202d820 */ /* 0x000fe20000400000 */
[----:B------:R-:W-:-:S04]  /*1060*/  @!P5 FMUL R23, R23, 16777216 ;  /* 0x4b8000001717d820 */ /* 0x000fc80000400000 */
[----:B------:R-:W-:Y:S01]  /*1070*/  @!P6 FMUL R29, R29, 16777216 ;  /* 0x4b8000001d1de820 */ /* 0x000fe20000400000 */
[----:B------:R-:W-:Y:S01]  /*1080*/  @!P6 FMUL R22, R22, 16777216 ;  /* 0x4b8000001616e820 */ /* 0x000fe20000400000 */
[----:B0-----:R-:W-:Y:S02]  /*1090*/  FSETP.GT.AND P6, PT, R11, 8.50705917302346158658e+37, PT ;  /* 0x7e8000000b00780b */ /* 0x001fe40003fc4000 */
[----:B--2---:R-:W-:Y:S01]  /*10a0*/  FSETP.GT.AND P5, PT, R17, 8.50705917302346158658e+37, PT ;  /* 0x7e8000001100780b */ /* 0x004fe20003fa4000 */
[----:B------:R0:W2:Y:S01]  /*10b0*/  MUFU.RCP R35, R4 ;  /* 0x0000000400237308 */ /* 0x0000a20000001000 */
[----:B------:R-:W-:Y:S02]  /*10c0*/  FSETP.GEU.AND P1, PT, R11, 1.175494350822287508e-38, PT ;  /* 0x008000000b00780b */ /* 0x000fe40003f2e000 */
[----:B------:R-:W-:Y:S02]  /*10d0*/  SEL R18, R18, RZ, P2 ;  /* 0x000000ff12127207 */ /* 0x000fe40001000000 */
[----:B------:R-:W-:-:S05]  /*10e0*/  FSEL R10, R44, 1, P6 ;  /* 0x3f8000002c0a7808 */ /* 0x000fca0003000000 */
[----:B------:R-:W-:Y:S01]  /*10f0*/  @P6 FMUL R11, R11, 0.25 ;  /* 0x3e8000000b0b6820 */ /* 0x000fe20000400000 */
[C---:B------:R-:W-:Y:S01]  /*1100*/  FSETP.GEU.AND P6, PT, R17.reuse, 1.175494350822287508e-38, PT ;  /* 0x008000001100780b */ /* 0x040fe20003fce000 */
[----:B------:R-:W-:Y:S01]  /*1110*/  @P5 FMUL R17, R17, 0.25 ;  /* 0x3e80000011115820 */ /* 0x000fe20000400000 */
[----:B0-----:R-:W-:Y:S02]  /*1120*/  FSEL R4, R44, 1, P5 ;  /* 0x3f8000002c047808 */ /* 0x001fe40002800000 */
[----:B------:R-:W-:Y:S01]  /*1130*/  ISETP.NE.AND P5, PT, R0, RZ, PT ;  /* 0x000000ff0000720c */ /* 0x000fe20003fa5270 */
[----:B------:R-:W-:Y:S01]  /*1140*/  FADD R0, R18, 0.0010000000474974513054 ;  /* 0x3a83126f12007421 */ /* 0x000fe20000000000 */
[----:B------:R-:W-:-:S03]  /*1150*/  SEL R19, R19, RZ, P2 ;  /* 0x000000ff13137207 */ /* 0x000fc60001000000 */
[----:B------:R-:W0:Y:S01]  /*1160*/  MUFU.SQRT R18, R0 ;  /* 0x0000000000127308 */ /* 0x000e220000002000 */
[----:B--2---:R-:W-:Y:S01]  /*1170*/  FMUL R36, R35, R36 ;  /* 0x0000002423247220 */ /* 0x004fe20000400000 */
[----:B------:R-:W-:Y:S02]  /*1180*/  FADD R35, R19, 0.0010000000474974513054 ;  /* 0x3a83126f13237421 */ /* 0x000fe40000000000 */
[----:B------:R-:W-:-:S04]  /*1190*/  @!P6 FMUL R17, R17, 16777216 ;  /* 0x4b8000001111e820 */ /* 0x000fc80000400000 */
[----:B------:R-:W2:Y:S01]  /*11a0*/  MUFU.SQRT R34, R35 ;  /* 0x0000002300227308 */ /* 0x000ea20000002000 */
[----:B------:R-:W-:Y:S01]  /*11b0*/  @!P6 FMUL R4, R4, 16777216 ;  /* 0x4b8000000404e820 */ /* 0x000fe20000400000 */
[----:B0-----:R-:W-:Y:S02]  /*11c0*/  FSETP.GT.AND P6, PT, R18, 8.50705917302346158658e+37, PT ;  /* 0x7e8000001200780b */ /* 0x001fe40003fc4000 */
[----:B------:R-:W-:Y:S01]  /*11d0*/  P2R R0, PR, RZ, 0x4 ;  /* 0x00000004ff007803 */ /* 0x000fe20000000000 */
[----:B------:R-:W-:Y:S01]  /*11e0*/  @!P1 FMUL R11, R11, 16777216 ;  /* 0x4b8000000b0b9820 */ /* 0x000fe20000400000 */
[----:B------:R-:W-:Y:S01]  /*11f0*/  @!P1 FMUL R10, R10, 16777216 ;  /* 0x4b8000000a0a9820 */ /* 0x000fe20000400000 */
[----:B------:R-:W-:Y:S02]  /*1200*/  FSETP.GEU.AND P1, PT, R18, 1.175494350822287508e-38, PT ;  /* 0x008000001200780b */ /* 0x000fe40003f2e000 */
[----:B--2---:R-:W-:Y:S02]  /*1210*/  FSETP.GT.AND P2, PT, R34, 8.50705917302346158658e+37, PT ;  /* 0x7e8000002200780b */ /* 0x004fe40003f44000 */
[----:B------:R-:W-:-:S04]  /*1220*/  FSEL R16, R44, 1, P6 ;  /* 0x3f8000002c107808 */ /* 0x000fc80003000000 */
[----:B------:R-:W-:Y:S01]  /*1230*/  @P6 FMUL R18, R18, 0.25 ;  /* 0x3e80000012126820 */ /* 0x000fe20000400000 */
[----:B------:R-:W-:-:S06]  /*1240*/  FSETP.GEU.AND P6, PT, R34, 1.175494350822287508e-38, PT ;  /* 0x008000002200780b */ /* 0x000fcc0003fce000 */
[----:B------:R-:W-:Y:S01]  /*1250*/  @P2 FMUL R34, R34, 0.25 ;  /* 0x3e80000022222820 */ /* 0x000fe20000400000 */
[----:B------:R-:W-:Y:S01]  /*1260*/  @!P1 FMUL R18, R18, 16777216 ;  /* 0x4b80000012129820 */ /* 0x000fe20000400000 */
[----:B------:R-:W-:-:S05]  /*1270*/  FMUL R62, R53, R30 ;  /* 0x0000001e353e7220 */ /* 0x000fca0000400000 */
[----:B------:R-:W-:Y:S01]  /*1280*/  @!P6 FMUL R34, R34, 16777216 ;  /* 0x4b8000002222e820 */ /* 0x000fe20000400000 */
[----:B------:R-:W-:Y:S02]  /*1290*/  SEL R30, R31, RZ, P3 ;  /* 0x000000ff1f1e7207 */ /* 0x000fe40001800000 */
[----:B------:R-:W0:Y:S01]  /*12a0*/  MUFU.RCP R31, R18 ;  /* 0x00000012001f7308 */ /* 0x000e220000001000 */
[----:B------:R-:W-:-:S07]  /*12b0*/  FSEL R19, R44, 1, P2 ;  /* 0x3f8000002c137808 */ /* 0x000fce0001000000 */
[----:B------:R-:W2:Y:S01]  /*12c0*/  MUFU.RCP R34, R34 ;  /* 0x0000002200227308 */ /* 0x000ea20000001000 */
[----:B------:R-:W-:-:S07]  /*12d0*/  @!P1 FMUL R16, R16, 16777216 ;  /* 0x4b80000010109820 */ /* 0x000fce0000400000 */
[----:B------:R-:W3:Y:S01]  /*12e0*/  MUFU.RCP R17, R17 ;  /* 0x0000001100117308 */ /* 0x000ee20000001000 */
[----:B------:R-:W-:-:S07]  /*12f0*/  @!P6 FMUL R19, R19, 16777216 ;  /* 0x4b8000001313e820 */ /* 0x000fce0000400000 */
[----:B------:R-:W5:Y:S01]  /*1300*/  MUFU.RCP R53, R11 ;  /* 0x0000000b00357308 */ /* 0x000f620000001000 */
[----:B0-----:R-:W-:Y:S01]  /*1310*/  FMUL R16, R31, R16 ;  /* 0x000000101f107220 */ /* 0x001fe20000400000 */
[----:B--2---:R-:W-:-:S03]  /*1320*/  FMUL R19, R34, R19 ;  /* 0x0000001322137220 */ /* 0x004fc60000400000 */
[----:B------:R-:W-:Y:S01]  /*1330*/  FMUL R59, R16, R59 ;  /* 0x0000003b103b7220 */ /* 0x000fe20000400000 */
[----:B------:R-:W-:Y:S01]  /*1340*/  FMUL R58, R19, R58 ;  /* 0x0000003a133a7220 */ /* 0x000fe20000400000 */
[----:B---3--:R-:W-:Y:S01]  /*1350*/  FMUL R52, R17, R4 ;  /* 0x0000000411347220 */ /* 0x008fe20000400000 */
[----:B------:R-:W-:Y:S02]  /*1360*/  CS2R R16, SRZ ;  /* 0x0000000000107805 */ /* 0x000fe4000001ff00 */
[----:B------:R-:W-:Y:S01]  /*1370*/  CS2R R18, SRZ ;  /* 0x0000000000127805 */ /* 0x000fe2000001ff00 */
[----:B-----5:R-:W-:Y:S01]  /*1380*/  FMUL R53, R53, R10 ;  /* 0x0000000a35357220 */ /* 0x020fe20000400000 */
[----:B-1----:R-:W-:-:S05]  /*1390*/  IMAD.WIDE R10, R8, 0x4, R42 ;  /* 0x00000004080a7825 */ /* 0x002fca00078e022a */
[----:B------:R-:W2:Y:S01]  /*13a0*/  @P5 LDG.E.EL.128 R16, desc[UR4][R10.64+-0x280] ;  /* 0xfffd80040a105981 */ /* 0x000ea2000c2e1d00 */
[----:B------:R-:W0:Y:S08]  /*13b0*/  MUFU.RCP R40, R37 ;  /* 0x0000002500287308 */ /* 0x000e300000001000 */
[----:B------:R-:W1:Y:S01]  /*13c0*/  MUFU.RCP R20, R20 ;  /* 0x0000001400147308 */ /* 0x000e620000001000 */
[----:B------:R-:W-:-:S07]  /*13d0*/  FMUL R69, R36, R69 ;  /* 0x0000004524457220 */ /* 0x000fce0000400000 */
[----:B------:R-:W3:Y:S01]  /*13e0*/  MUFU.RCP R2, R2 ;  /* 0x0000000200027308 */ /* 0x000ee20000001000 */
[----:B0-----:R-:W-:-:S07]  /*13f0*/  FMUL R51, R40, R51 ;  /* 0x0000003328337220 */ /* 0x001fce0000400000 */
[----:B------:R-:W0:Y:S01]  /*1400*/  MUFU.RCP R29, R29 ;  /* 0x0000001d001d7308 */ /* 0x000e220000001000 */
[----:B------:R-:W-:Y:S01]  /*1410*/  FMUL R68, R51, R68 ;  /* 0x0000004433447220 */ /* 0x000fe20000400000 */
[----:B------:R-:W-:Y:S02]  /*1420*/  IMAD.MOV.U32 R51, RZ, RZ, R47 ;  /* 0x000000ffff337224 */ /* 0x000fe400078e002f */
[----:B------:R-:W-:Y:S01]  /*1430*/  FADD R30, R30, 0.0010000000474974513054 ;  /* 0x3a83126f1e1e7421 */ /* 0x000fe20000000000 */
[----:B--2---:R-:W-:Y:S02]  /*1440*/  SEL R10, R17, RZ, P5 ;  /* 0x000000ff110a7207 */ /* 0x004fe40002800000 */
[----:B------:R-:W-:-:S03]  /*1450*/  SEL R16, R16, RZ, P5 ;  /* 0x000000ff10107207 */ /* 0x000fc60002800000 */
[----:B------:R-:W-:Y:S01]  /*1460*/  FADD R10, R10, 0.0010000000474974513054 ;  /* 0x3a83126f0a0a7421 */ /* 0x000fe20000000000 */
[----:B------:R-:W-:Y:S01]  /*1470*/  SEL R11, R18, RZ, P5 ;  /* 0x000000ff120b7207 */ /* 0x000fe20002800000 */
[----:B------:R-:W-:Y:S02]  /*1480*/  FADD R16, R16, 0.0010000000474974513054 ;  /* 0x3a83126f10107421 */ /* 0x000fe40000000000 */
[----:B------:R2:W-:Y:S02]  /*1490*/  MUFU.SQRT R36, R10 ;  /* 0x0000000a00247308 */ /* 0x0005e40000002000 */
[----:B------:R-:W-:Y:S01]  /*14a0*/  FADD R11, R11, 0.0010000000474974513054 ;  /* 0x3a83126f0b0b7421 */ /* 0x000fe20000000000 */
[----:B--2---:R-:W-:-:S05]  /*14b0*/  SEL R10, R19, RZ, P5 ;  /* 0x000000ff130a7207 */ /* 0x004fca0002800000 */
[----:B------:R1:W2:Y:S01]  /*14c0*/  MUFU.SQRT R4, R16 ;  /* 0x0000001000047308 */ /* 0x0002a20000002000 */
[----:B------:R-:W-:Y:S01]  /*14d0*/  FADD R10, R10, 0.0010000000474974513054 ;  /* 0x3a83126f0a0a7421 */ /* 0x000fe20000000000 */
[----:B-1----:R-:W-:-:S06]  /*14e0*/  FMUL R16, R20, R21 ;  /* 0x0000001514107220 */ /* 0x002fcc0000400000 */
[----:B------:R-:W-:Y:S01]  /*14f0*/  MUFU.SQRT R34, R11 ;  /* 0x0000000b00227308 */ /* 0x000fe20000002000 */
[----:B------:R-:W-:Y:S01]  /*1500*/  CS2R R18, SRZ ;  /* 0x0000000000127805 */ /* 0x000fe2000001ff00 */
[----:B------:R-:W-:Y:S01]  /*1510*/  FMUL R47, R16, R45 ;  /* 0x0000002d102f7220 */ /* 0x000fe20000400000 */
[----:B------:R-:W-:Y:S01]  /*1520*/  CS2R R16, SRZ ;  /* 0x0000000000107805 */ /* 0x000fe2000001ff00 */
[----:B---3--:R-:W-:-:S04]  /*1530*/  FMUL R20, R2, R23 ;  /* 0x0000001702147220 */ /* 0x008fc80000400000 */
[----:B------:R1:W-:Y:S01]  /*1540*/  MUFU.SQRT R35, R10 ;  /* 0x0000000a00237308 */ /* 0x0003e20000002000 */
[----:B------:R-:W-:Y:S02]  /*1550*/  IMAD.MOV.U32 R45, RZ, RZ, R51 ;  /* 0x000000ffff2d7224 */ /* 0x000fe400078e0033 */
[----:B0-----:R-:W-:Y:S01]  /*1560*/  FMUL R2, R29, R22 ;  /* 0x000000161d027220 */ /* 0x001fe20000400000 */
[----:B------:R-:W-:Y:S01]  /*1570*/  FMUL R51, R20, R33 ;  /* 0x0000002114337220 */ /* 0x000fe20000400000 */
[----:B------:R-:W-:Y:S01]  /*1580*/  CS2R R20, SRZ ;  /* 0x0000000000147805 */ /* 0x000fe2000001ff00 */
[----:B-1----:R-:W-:Y:S01]  /*1590*/  IMAD.WIDE R10, R6, 0x4, R42 ;  /* 0x00000004060a7825 */ /* 0x002fe200078e022a */
[----:B------:R-:W-:-:S04]  /*15a0*/  CS2R R22, SRZ ;  /* 0x0000000000167805 */ /* 0x000fc8000001ff00 */
[----:B------:R0:W3:Y:S02]  /*15b0*/  @P0 LDG.E.EL.128 R16, desc[UR4][R10.64+-0x280] ;  /* 0xfffd80040a100981 */ /* 0x0000e4000c2e1d00 */
[----:B0-----:R-:W-:-:S05]  /*15c0*/  IMAD.WIDE R10, R6, 0x4, R56 ;  /* 0x00000004060a7825 */ /* 0x001fca00078e0238 */
[----:B------:R0:W5:Y:S01]  /*15d0*/  @P4 LDG.E.EL.128 R20, desc[UR4][R10.64+-0x400] ;  /* 0xfffc00040a144981 */ /* 0x000162000c2e1d00 */
[----:B------:R-:W1:Y:S01]  /*15e0*/  MUFU.SQRT R40, R30 ;  /* 0x0000001e00287308 */ /* 0x000e620000002000 */
[----:B--2---:R-:W-:Y:S02]  /*15f0*/  FSETP.GT.AND P2, PT, R4, 8.50705917302346158658e+37, PT ;  /* 0x7e8000000400780b */ /* 0x004fe40003f44000 */
[C---:B-1----:R-:W-:Y:S02]  /*1600*/  FSETP.GT.AND P6, PT, R40.reuse, 8.50705917302346158658e+37, PT ;  /* 0x7e8000002800780b */ /* 0x042fe40003fc4000 */
[----:B------:R-:W-:Y:S02]  /*1610*/  FSETP.GEU.AND P1, PT, R40, 1.175494350822287508e-38, PT ;  /* 0x008000002800780b */ /* 0x000fe40003f2e000 */
[----:B------:R-:W-:-:S09]  /*1620*/  FSEL R41, R44, 1, P6 ;  /* 0x3f8000002c297808 */ /* 0x000fd20003000000 */
[----:B------:R-:W-:Y:S01]  /*1630*/  @P6 FMUL R40, R40, 0.25 ;  /* 0x3e80000028286820 */ /* 0x000fe20000400000 */
[C---:B------:R-:W-:Y:S01]  /*1640*/  FSETP.GEU.AND P6, PT, R4.reuse, 1.175494350822287508e-38, PT ;  /* 0x008000000400780b */ /* 0x040fe20003fce000 */
[----:B------:R-:W-:Y:S01]  /*1650*/  @P2 FMUL R4, R4, 0.25 ;  /* 0x3e80000004042820 */ /* 0x000fe20000400000 */
[----:B------:R-:W-:-:S11]  /*1660*/  FSEL R30, R44, 1, P2 ;  /* 0x3f8000002c1e7808 */ /* 0x000fd60001000000 */
[----:B------:R-:W-:Y:S01]  /*1670*/  @!P6 FMUL R4, R4, 16777216 ;  /* 0x4b8000000404e820 */ /* 0x000fe20000400000 */
[----:B------:R-:W-:Y:S01]  /*1680*/  @!P6 FMUL R30, R30, 16777216 ;  /* 0x4b8000001e1ee820 */ /* 0x000fe20000400000 */
[----:B------:R-:W-:Y:S01]  /*1690*/  FSETP.GT.AND P6, PT, R36, 8.50705917302346158658e+37, PT ;  /* 0x7e8000002400780b */ /* 0x000fe20003fc4000 */
[----:B------:R-:W-:Y:S01]  /*16a0*/  @!P1 FMUL R40, R40, 16777216 ;  /* 0x4b80000028289820 */ /* 0x000fe20000400000 */
[----:B------:R-:W-:Y:S01]  /*16b0*/  FSETP.GT.AND P2, PT, R34, 8.50705917302346158658e+37, PT ;  /* 0x7e8000002200780b */ /* 0x000fe20003f44000 */
[----:B------:R-:W-:Y:S01]  /*16c0*/  @!P1 FMUL R41, R41, 16777216 ;  /* 0x4b80000029299820 */ /* 0x000fe20000400000 */
[----:B------:R-:W-:Y:S02]  /*16d0*/  FSETP.GEU.AND P1, PT, R36, 1.175494350822287508e-38, PT ;  /* 0x008000002400780b */ /* 0x000fe40003f2e000 */
[----:B------:R-:W-:Y:S01]  /*16e0*/  FSEL R31, R44, 1, P6 ;  /* 0x3f8000002c1f7808 */ /* 0x000fe20003000000 */
[----:B------:R-:W1:Y:S06]  /*16f0*/  MUFU.RCP R46, R40 ;  /* 0x00000028002e7308 */ /* 0x000e6c0000001000 */
[----:B------:R-:W-:Y:S01]  /*1700*/  @P6 FMUL R36, R36, 0.25 ;  /* 0x3e80000024246820 */ /* 0x000fe20000400000 */
[----:B------:R-:W-:Y:S01]  /*1710*/  FSETP.GEU.AND P6, PT, R34, 1.175494350822287508e-38, PT ;  /* 0x008000002200780b */ /* 0x000fe20003fce000 */
[----:B------:R-:W-:Y:S01]  /*1720*/  FMUL R53, R53, R32 ;  /* 0x0000002035357220 */ /* 0x000fe20000400000 */
[----:B------:R-:W-:Y:S01]  /*1730*/  FSEL R32, R44, 1, P2 ;  /* 0x3f8000002c207808 */ /* 0x000fe20001000000 */
[----:B------:R-:W-:Y:S01]  /*1740*/  @P2 FMUL R34, R34, 0.25 ;  /* 0x3e80000022222820 */ /* 0x000fe20000400000 */
[----:B-1----:R-:W-:-:S09]  /*1750*/  FMUL R46, R46, R41 ;  /* 0x000000292e2e7220 */ /* 0x002fd20000400000 */
[----:B------:R-:W-:Y:S01]  /*1760*/  @!P6 FMUL R34, R34, 16777216 ;  /* 0x4b8000002222e820 */ /* 0x000fe20000400000 */
[----:B------:R-:W-:Y:S01]  /*1770*/  @!P6 FMUL R32, R32, 16777216 ;  /* 0x4b8000002020e820 */ /* 0x000fe20000400000 */
[----:B------:R-:W-:Y:S01]  /*1780*/  FSETP.GT.AND P6, PT, R35, 8.50705917302346158658e+37, PT ;  /* 0x7e8000002300780b */ /* 0x000fe20003fc4000 */
[----:B------:R-:W-:Y:S01]  /*1790*/  FMUL R46, R46, R3 ;  /* 0x000000032e2e7220 */ /* 0x000fe20000400000 */
[----:B------:R-:W-:Y:S01]  /*17a0*/  @!P1 FMUL R36, R36, 16777216 ;  /* 0x4b80000024249820 */ /* 0x000fe20000400000 */
[----:B------:R-:W-:Y:S01]  /*17b0*/  @!P1 FMUL R31, R31, 16777216 ;  /* 0x4b8000001f1f9820 */ /* 0x000fe20000400000 */
[----:B------:R-:W-:Y:S02]  /*17c0*/  FSETP.GEU.AND P1, PT, R35, 1.175494350822287508e-38, PT ;  /* 0x008000002300780b */ /* 0x000fe40003f2e000 */
[----:B------:R-:W-:-:S07]  /*17d0*/  FSEL R37, R44, 1, P6 ;  /* 0x3f8000002c257808 */ /* 0x000fce0003000000 */
[----:B------:R-:W-:Y:S01]  /*17e0*/  @P6 FMUL R35, R35, 0.25 ;  /* 0x3e80000023236820 */ /* 0x000fe20000400000 */
[----:B------:R-:W-:-:S03]  /*17f0*/  FMUL R49, R2, R49 ;  /* 0x0000003102317220 */ /* 0x000fc60000400000 */
[----:B------:R-:W-:Y:S01]  /*1800*/  @!P1 FMUL R35, R35, 16777216 ;  /* 0x4b80000023239820 */ /* 0x000fe20000400000 */
[----:B------:R-:W-:Y:S01]  /*1810*/  @!P1 FMUL R37, R37, 16777216 ;  /* 0x4b80000025259820 */ /* 0x000fe20000400000 */
[----:B0-----:R-:W0:Y:S08]  /*1820*/  MUFU.RCP R11, R34 ;  /* 0x00000022000b7308 */ /* 0x001e300000001000 */
[----:B------:R-:W1:Y:S01]  /*1830*/  MUFU.RCP R36, R36 ;  /* 0x0000002400247308 */ /* 0x000e620000001000 */
[----:B------:R-:W-:Y:S01]  /*1840*/  FMUL R52, R52, R55 ;  /* 0x0000003734347220 */ /* 0x000fe20000400000 */
[----:B0-----:R-:W-:Y:S01]  /*1850*/  FMUL R56, R11, R32 ;  /* 0x000000200b387220 */ /* 0x001fe20000400000 */
[----:B-1----:R-:W-:Y:S01]  /*1860*/  FMUL R55, R36, R31 ;  /* 0x0000001f24377220 */ /* 0x002fe20000400000 */
[----:B-----5:R-:W-:-:S05]  /*1870*/  SEL R21, R21, RZ, P4 ;  /* 0x000000ff15157207 */ /* 0x020fca0002000000 */
[----:B------:R-:W-:-:S04]  /*1880*/  FADD R33, R21, 0.0010000000474974513054 ;  /* 0x3a83126f15217421 */ /* 0x000fc80000000000 */
[----:B------:R-:W0:Y:S01]  /*1890*/  MUFU.SQRT R21, R33 ;  /* 0x0000002100157308 */ /* 0x000e220000002000 */
[----:B------:R-:W-:-:S05]  /*18a0*/  SEL R20, R20, RZ, P4 ;  /* 0x000000ff14147207 */ /* 0x000fca0002000000 */
[----:B------:R-:W-:Y:S01]  /*18b0*/  FADD R3, R20, 0.0010000000474974513054 ;  /* 0x3a83126f14037421 */ /* 0x000fe20000000000 */
[----:B------:R-:W-:-:S03]  /*18c0*/  SEL R22, R22, RZ, P4 ;  /* 0x000000ff16167207 */ /* 0x000fc60002000000 */
[----:B------:R-:W1:Y:S01]  /*18d0*/  MUFU.SQRT R33, R3 ;  /* 0x0000000300217308 */ /* 0x000e620000002000 */
[C---:B0-----:R-:W-:Y:S02]  /*18e0*/  FSETP.GT.AND P2, PT, R21.reuse, 8.50705917302346158658e+37, PT ;  /* 0x7e8000001500780b */ /* 0x041fe40003f44000 */
[----:B------:R-:W-:Y:S01]  /*18f0*/  FSETP.GEU.AND P6, PT, R21, 1.175494350822287508e-38, PT ;  /* 0x008000001500780b */ /* 0x000fe20003fce000 */
[----:B------:R-:W-:Y:S01]  /*1900*/  FADD R10, R22, 0.0010000000474974513054 ;  /* 0x3a83126f160a7421 */ /* 0x000fe20000000000 */
[----:B------:R-:W-:-:S03]  /*1910*/  FSEL R29, R44, 1, P2 ;  /* 0x3f8000002c1d7808 */ /* 0x000fc60001000000 */
[----:B------:R-:W0:Y:S06]  /*1920*/  MUFU.SQRT R40, R10 ;  /* 0x0000000a00287308 */ /* 0x000e2c0000002000 */
[----:B------:R-:W-:Y:S02]  /*1930*/  @P2 FMUL R21, R21, 0.25 ;  /* 0x3e80000015152820 */ /* 0x000fe40000400000 */
[----:B------:R-:W-:Y:S02]  /*1940*/  @!P6 FMUL R29, R29, 16777216 ;  /* 0x4b8000001d1de820 */ /* 0x000fe40000400000 */
[----:B------:R-:W-:Y:S01]  /*1950*/  @!P6 FMUL R21, R21, 16777216 ;  /* 0x4b8000001515e820 */ /* 0x000fe20000400000 */
[----:B-1----:R-:W-:-:S02]  /*1960*/  FSETP.GT.AND P6, PT, R33, 8.50705917302346158658e+37, PT ;  /* 0x7e8000002100780b */ /* 0x002fc40003fc4000 */
[----:B------:R-:W-:Y:S02]  /*1970*/  SEL R23, R23, RZ, P4 ;  /* 0x000000ff17177207 */ /* 0x000fe40002000000 */
[----:B0-----:R-:W-:-:S03]  /*1980*/  FSETP.GT.AND P2, PT, R40, 8.50705917302346158658e+37, PT ;  /* 0x7e8000002800780b */ /* 0x001fc60003f44000 */
[----:B------:R-:W-:Y:S01]  /*1990*/  FADD R2, R23, 0.0010000000474974513054 ;  /* 0x3a83126f17027421 */ /* 0x000fe20000000000 */
[C---:B------:R-:W-:Y:S02]  /*19a0*/  FSETP.GEU.AND P1, PT, R33.reuse, 1.175494350822287508e-38, PT ;  /* 0x008000002100780b */ /* 0x040fe40003f2e000 */
[----:B------:R-:W-:Y:S01]  /*19b0*/  FSEL R20, R44, 1, P6 ;  /* 0x3f8000002c147808 */ /* 0x000fe20003000000 */
[----:B------:R-:W0:Y:S01]  /*19c0*/  MUFU.SQRT R41, R2 ;  /* 0x0000000200297308 */ /* 0x000e220000002000 */
[----:B---3--:R-:W-:Y:S01]  /*19d0*/  SEL R16, R16, RZ, P0 ;  /* 0x000000ff10107207 */ /* 0x008fe20000000000 */
[----:B------:R-:W-:Y:S01]  /*19e0*/  @P6 FMUL R33, R33, 0.25 ;  /* 0x3e80000021216820 */ /* 0x000fe20000400000 */
[----:B------:R-:W-:-:S03]  /*19f0*/  FSETP.GEU.AND P6, PT, R40, 1.175494350822287508e-38, PT ;  /* 0x008000002800780b */ /* 0x000fc60003fce000 */
[----:B------:R-:W-:Y:S01]  /*1a00*/  FADD R16, R16, 0.0010000000474974513054 ;  /* 0x3a83126f10107421 */ /* 0x000fe20000000000 */
[----:B------:R-:W-:Y:S01]  /*1a10*/  FSEL R22, R44, 1, P2 ;  /* 0x3f8000002c167808 */ /* 0x000fe20001000000 */
[----:B------:R-:W1:Y:S01]  /*1a20*/  MUFU.RCP R3, R4 ;  /* 0x0000000400037308 */ /* 0x000e620000001000 */
[----:B------:R-:W-:-:S07]  /*1a30*/  @P2 FMUL R40, R40, 0.25 ;  /* 0x3e80000028282820 */ /* 0x000fce0000400000 */
[----:B------:R-:W2:Y:S01]  /*1a40*/  MUFU.SQRT R4, R16 ;  /* 0x0000001000047308 */ /* 0x000ea20000002000 */
[----:B------:R-:W-:Y:S01]  /*1a50*/  @!P6 FMUL R40, R40, 16777216 ;  /* 0x4b8000002828e820 */ /* 0x000fe20000400000 */
[----:B------:R-:W-:Y:S01]  /*1a60*/  @!P6 FMUL R22, R22, 16777216 ;  /* 0x4b8000001616e820 */ /* 0x000fe20000400000 */
[----:B0-----:R-:W-:Y:S02]  /*1a70*/  FSETP.GT.AND P6, PT, R41, 8.50705917302346158658e+37, PT ;  /* 0x7e8000002900780b */ /* 0x001fe40003fc4000 */
[----:B------:R-:W-:Y:S02]  /*1a80*/  SEL R17, R17, RZ, P0 ;  /* 0x000000ff11117207 */ /* 0x000fe40000000000 */
[----:B------:R-:W-:Y:S01]  /*1a90*/  SEL R18, R18, RZ, P0 ;  /* 0x000000ff12127207 */ /* 0x000fe20000000000 */
[----:B------:R-:W-:Y:S02]  /*1aa0*/  @!P1 FMUL R33, R33, 16777216 ;  /* 0x4b80000021219820 */ /* 0x000fe40000400000 */
[----:B------:R-:W-:Y:S01]  /*1ab0*/  FADD R17, R17, 0.0010000000474974513054 ;  /* 0x3a83126f11117421 */ /* 0x000fe20000000000 */
[----:B------:R-:W-:Y:S01]  /*1ac0*/  @!P1 FMUL R20, R20, 16777216 ;  /* 0x4b80000014149820 */ /* 0x000fe20000400000 */
[----:B------:R-:W-:Y:S01]  /*1ad0*/  FADD R18, R18, 0.0010000000474974513054 ;  /* 0x3a83126f12127421 */ /* 0x000fe20000000000 */
[----:B-1----:R-:W-:Y:S01]  /*1ae0*/  FMUL R30, R3, R30 ;  /* 0x0000001e031e7220 */ /* 0x002fe20000400000 */
[----:B--2---:R-:W-:Y:S01]  /*1af0*/  FSETP.GT.AND P2, PT, R4, 8.50705917302346158658e+37, PT ;  /* 0x7e8000000400780b */ /* 0x004fe20003f44000 */
[----:B------:R-:W0:Y:S01]  /*1b00*/  MUFU.SQRT R3, R17 ;  /* 0x0000001100037308 */ /* 0x000e220000002000 */
[C---:B------:R-:W-:Y:S01]  /*1b10*/  FSETP.GEU.AND P1, PT, R41.reuse, 1.175494350822287508e-38, PT ;  /* 0x008000002900780b */ /* 0x040fe20003f2e000 */
[----:B------:R-:W-:Y:S01]  /*1b20*/  @P6 FMUL R41, R41, 0.25 ;  /* 0x3e80000029296820 */ /* 0x000fe20000400000 */
[----:B------:R-:W-:-:S02]  /*1b30*/  FSEL R23, R44, 1, P6 ;  /* 0x3f8000002c177808 */ /* 0x000fc40003000000 */
[----:B------:R-:W-:-:S03]  /*1b40*/  FSETP.GEU.AND P6, PT, R4, 1.175494350822287508e-38, PT ;  /* 0x008000000400780b */ /* 0x000fc60003fce000 */
[----:B------:R-:W1:Y:S01]  /*1b50*/  MUFU.SQRT R2, R18 ;  /* 0x0000001200027308 */ /* 0x000e620000002000 */
[----:B------:R-:W-:-:S07]  /*1b60*/  FSEL R10, R44, 1, P2 ;  /* 0x3f8000002c0a7808 */ /* 0x000fce0001000000 */
[----:B------:R-:W2:Y:S01]  /*1b70*/  MUFU.RCP R16, R35 ;  /* 0x0000002300107308 */ /* 0x000ea20000001000 */
[----:B------:R-:W-:Y:S01]  /*1b80*/  @P2 FMUL R4, R4, 0.25 ;  /* 0x3e80000004042820 */ /* 0x000fe20000400000 */
[----:B------:R-:W-:-:S03]  /*1b90*/  @!P6 FMUL R10, R10, 16777216 ;  /* 0x4b8000000a0ae820 */ /* 0x000fc60000400000 */
[----:B------:R-:W-:Y:S01]  /*1ba0*/  @!P6 FMUL R4, R4, 16777216 ;  /* 0x4b8000000404e820 */ /* 0x000fe20000400000 */
[----:B0-----:R-:W-:Y:S02]  /*1bb0*/  FSETP.GT.AND P6, PT, R3, 8.50705917302346158658e+37, PT ;  /* 0x7e8000000300780b */ /* 0x001fe40003fc4000 */
[----:B-1----:R-:W-:Y:S02]  /*1bc0*/  FSETP.GT.AND P2, PT, R2, 8.50705917302346158658e+37, PT ;  /* 0x7e8000000200780b */ /* 0x002fe40003f44000 */
[----:B------:R-:W-:Y:S01]  /*1bd0*/  SEL R19, R19, RZ, P0 ;  /* 0x000000ff13137207 */ /* 0x000fe20000000000 */
[----:B--2---:R-:W-:Y:S02]  /*1be0*/  FMUL R57, R16, R37 ;  /* 0x0000002510397220 */ /* 0x004fe40000400000 */
[----:B------:R-:W0:Y:S01]  /*1bf0*/  MUFU.RCP R16, R21 ;  /* 0x0000001500107308 */ /* 0x000e220000001000 */
[----:B------:R-:W-:Y:S01]  /*1c00*/  @!P1 FMUL R41, R41, 16777216 ;  /* 0x4b80000029299820 */ /* 0x000fe20000400000 */
[----:B------:R-:W-:Y:S01]  /*1c10*/  @!P1 FMUL R23, R23, 16777216 ;  /* 0x4b80000017179820 */ /* 0x000fe20000400000 */
[----:B------:R-:W-:-:S03]  /*1c20*/  FSETP.GEU.AND P1, PT, R3, 1.175494350822287508e-38, PT ;  /* 0x008000000300780b */ /* 0x000fc60003f2e000 */
[----:B------:R-:W-:Y:S01]  /*1c30*/  @P6 FMUL R3, R3, 0.25 ;  /* 0x3e80000003036820 */ /* 0x000fe20000400000 */
[----:B------:R-:W-:Y:S01]  /*1c40*/  FSEL R11, R44, 1, P6 ;  /* 0x3f8000002c0b7808 */ /* 0x000fe20003000000 */
[----:B------:R-:W-:Y:S01]  /*1c50*/  FADD R19, R19, 0.0010000000474974513054 ;  /* 0x3a83126f13137421 */ /* 0x000fe20000000000 */
[C---:B------:R-:W-:Y:S01]  /*1c60*/  FSETP.GEU.AND P6, PT, R2.reuse, 1.175494350822287508e-38, PT ;  /* 0x008000000200780b */ /* 0x040fe20003fce000 */
[----:B------:R-:W-:Y:S01]  /*1c70*/  @P2 FMUL R2, R2, 0.25 ;  /* 0x3e80000002022820 */ /* 0x000fe20000400000 */
[----:B------:R-:W-:Y:S01]  /*1c80*/  FSEL R36, R44, 1, P2 ;  /* 0x3f8000002c247808 */ /* 0x000fe20001000000 */
[----:B------:R1:W-:Y:S01]  /*1c90*/  MUFU.RCP R17, R33 ;  /* 0x0000002100117308 */ /* 0x0003e20000001000 */
[----:B------:R-:W-:-:S07]  /*1ca0*/  ISETP.NE.AND P2, PT, R0, RZ, PT ;  /* 0x000000ff0000720c */ /* 0x000fce0003f45270 */
[----:B------:R-:W2:Y:S01]  /*1cb0*/  MUFU.SQRT R0, R19 ;  /* 0x0000001300007308 */ /* 0x000ea20000002000 */
[----:B-1----:R-:W1:Y:S01]  /*1cc0*/  LDC.64 R32, c[0x0][0x278] ;  /* 0x00009e00ff207b82 */ /* 0x002e620000000a00 */
[----:B0-----:R-:W-:-:S06]  /*1cd0*/  FMUL R29, R16, R29 ;  /* 0x0000001d101d7220 */ /* 0x001fcc0000400000 */
[----:B------:R-:W-:Y:S08]  /*1ce0*/  MUFU.RCP R31, R40 ;  /* 0x00000028001f7308 */ /* 0x000ff00000001000 */
[----:B------:R0:W3:Y:S01]  /*1cf0*/  MUFU.RCP R16, R41 ;  /* 0x0000002900107308 */ /* 0x0000e20000001000 */
[----:B------:R-:W-:Y:S01]  /*1d00*/  @!P1 FMUL R3, R3, 16777216 ;  /* 0x4b80000003039820 */ /* 0x000fe20000400000 */
[----:B0-----:R-:W0:Y:S01]  /*1d10*/  LDC.64 R40, c[0x0][0x280] ;  /* 0x0000a000ff287b82 */ /* 0x001e220000000a00 */
[----:B------:R-:W-:Y:S01]  /*1d20*/  @!P1 FMUL R11, R11, 16777216 ;  /* 0x4b8000000b0b9820 */ /* 0x000fe20000400000 */
[----:B--2---:R-:W-:Y:S01]  /*1d30*/  FSETP.GT.AND P1, PT, R0, 8.50705917302346158658e+37, PT ;  /* 0x7e8000000000780b */ /* 0x004fe20003f24000 */
[----:B------:R-:W-:Y:S01]  /*1d40*/  FMUL R43, R17, R20 ;  /* 0x00000014112b7220 */ /* 0x000fe20000400000 */
[----:B------:R-:W-:-:S02]  /*1d50*/  CS2R R18, SRZ ;  /* 0x0000000000127805 */ /* 0x000fc4000001ff00 */
[----:B------:R-:W-:Y:S01]  /*1d60*/  FSEL R37, R44, 1, P1 ;  /* 0x3f8000002c257808 */ /* 0x000fe20000800000 */
[----:B---3--:R-:W-:Y:S01]  /*1d70*/  FMUL R44, R16, R23 ;  /* 0x00000017102c7220 */ /* 0x008fe20000400000 */
[----:B------:R-:W-:Y:S01]  /*1d80*/  CS2R R16, SRZ ;  /* 0x0000000000107805 */ /* 0x000fe2000001ff00 */
[----:B-1----:R-:W-:-:S04]  /*1d90*/  IMAD.WIDE R20, R6, 0x4, R32 ;  /* 0x0000000406147825 */ /* 0x002fc800078e0220 */
[----:B------:R-:W-:Y:S01]  /*1da0*/  @!P6 FMUL R2, R2, 16777216 ;  /* 0x4b8000000202e820 */ /* 0x000fe20000400000 */
[----:B------:R-:W-:Y:S01]  /*1db0*/  @!P6 FMUL R36, R36, 16777216 ;  /* 0x4b8000002424e820 */ /* 0x000fe20000400000 */
[C---:B------:R-:W-:Y:S01]  /*1dc0*/  FSETP.GEU.AND P6, PT, R0.reuse, 1.175494350822287508e-38, PT ;  /* 0x008000000000780b */ /* 0x040fe20003fce000 */
[----:B------:R-:W-:Y:S01]  /*1dd0*/  FMUL R31, R31, R22 ;  /* 0x000000161f1f7220 */ /* 0x000fe20000400000 */
[----:B------:R1:W2:Y:S01]  /*1de0*/  @P0 LDG.E.EL.128 R16, desc[UR4][R20.64+-0x280] ;  /* 0xfffd800414100981 */ /* 0x0002a2000c2e1d00 */
[----:B------:R-:W-:Y:S01]  /*1df0*/  @P1 FMUL R0, R0, 0.25 ;  /* 0x3e80000000001820 */ /* 0x000fe20000400000 */
[----:B------:R-:W-:Y:S01]  /*1e00*/  ISETP.NE.AND P1, PT, R28, RZ, PT ;  /* 0x000000ff1c00720c */ /* 0x000fe20003f25270 */
[----:B------:R-:W-:Y:S01]  /*1e10*/  FMUL R48, R29, R48 ;  /* 0x000000301d307220 */ /* 0x000fe20000400000 */
[----:B------:R-:W-:Y:S02]  /*1e20*/  CS2R R22, SRZ ;  /* 0x0000000000167805 */ /* 0x000fe4000001ff00 */
[----:B-1----:R-:W-:Y:S01]  /*1e30*/  CS2R R20, SRZ ;  /* 0x0000000000147805 */ /* 0x002fe2000001ff00 */
[----:B0-----:R-:W-:-:S04]  /*1e40*/  IMAD.WIDE R28, R6, 0x4, R40 ;  /* 0x00000004061c7825 */ /* 0x001fc800078e0228 */
[----:B------:R-:W-:Y:S01]  /*1e50*/  FMUL R54, R30, R54 ;  /* 0x000000361e367220 */ /* 0x000fe20000400000 */
[----:B------:R-:W-:Y:S01]  /*1e60*/  FMUL R42, R31, R45 ;  /* 0x0000002d1f2a7220 */ /* 0x000fe20000400000 */
[----:B------:R-:W-:Y:S01]  /*1e70*/  CS2R R30, SRZ ;  /* 0x00000000001e7805 */ /* 0x000fe2000001ff00 */
[----:B------:R0:W3:Y:S01]  /*1e80*/  @P0 LDG.E.EL.128 R20, desc[UR4][R28.64+-0x280] ;  /* 0xfffd80041c140981 */ /* 0x0000e2000c2e1d00 */
[C---:B------:R-:W-:Y:S01]  /*1e90*/  IMAD.WIDE R32, R8.reuse, 0x4, R32 ;  /* 0x0000000408207825 */ /* 0x040fe200078e0220 */
[----:B------:R-:W-:Y:S02]  /*1ea0*/  CS2R R34, SRZ ;  /* 0x0000000000227805 */ /* 0x000fe4000001ff00 */
[----:B0-----:R-:W-:Y:S01]  /*1eb0*/  CS2R R28, SRZ ;  /* 0x00000000001c7805 */ /* 0x001fe2000001ff00 */
[----:B------:R-:W-:-:S05]  /*1ec0*/  IMAD.WIDE R40, R8, 0x4, R40 ;  /* 0x0000000408287825 */ /* 0x000fca00078e0228 */
[----:B------:R0:W5:Y:S02]  /*1ed0*/  @P5 LDG.E.EL.128 R28, desc[UR4][R32.64+-0x280] ;  /* 0xfffd8004201c5981 */ /* 0x000164000c2e1d00 */
[----:B0-----:R-:W-:-:S06]  /*1ee0*/  CS2R R32, SRZ ;  /* 0x0000000000207805 */ /* 0x001fcc000001ff00 */
[----:B------:R0:W2:Y:S01]  /*1ef0*/  @P5 LDG.E.EL.128 R32, desc[UR4][R40.64+-0x280] ;  /* 0xfffd800428205981 */ /* 0x0000a2000c2e1d00 */
[----:B------:R-:W-:Y:S01]  /*1f00*/  FMUL R55, R55, R64 ;  /* 0x0000004037377220 */ /* 0x000fe20000400000 */
[----:B------:R-:W-:Y:S02]  /*1f10*/  FMUL R56, R56, R65 ;  /* 0x0000004138387220 */ /* 0x000fe40000400000 */
[----:B------:R-:W1:Y:S01]  /*1f20*/  LDC.64 R64, c[0x0][0x2a0] ;  /* 0x0000a800ff407b82 */ /* 0x000e620000000a00 */
[----:B------:R-:W-:Y:S01]  /*1f30*/  FMUL R57, R57, R66 ;  /* 0x0000004239397220 */ /* 0x000fe20000400000 */
[----:B------:R-:W-:-:S06]  /*1f40*/  FMUL R44, R44, R67 ;  /* 0x000000432c2c7220 */ /* 0x000fcc0000400000 */
[----:B------:R-:W0:Y:S02]  /*1f50*/  LDC.64 R66, c[0x0][0x2a8] ;  /* 0x0000aa00ff427b82 */ /* 0x000e240000000a00 */
[----:B0-----:R-:W-:Y:S01]  /*1f60*/  IMAD.WIDE R40, R6, 0x4, R66 ;  /* 0x0000000406287825 */ /* 0x001fe200078e0242 */
[----:B-----5:R-:W-:Y:S02]  /*1f70*/  SEL R45, R28, RZ, P5 ;  /* 0x000000ff1c2d7207 */ /* 0x020fe40002800000 */
[----:B------:R-:W-:Y:S02]  /*1f80*/  SEL R28, R29, RZ, P5 ;  /* 0x000000ff1d1c7207 */ /* 0x000fe40002800000 */
[----:B------:R-:W-:Y:S02]  /*1f90*/  SEL R29, R30, RZ, P5 ;  /* 0x000000ff1e1d7207 */ /* 0x000fe40002800000 */
[----:B------:R-:W-:Y:S02]  /*1fa0*/  SEL R30, R31, RZ, P5 ;  /* 0x000000ff1f1e7207 */ /* 0x000fe40002800000 */
[----:B--2---:R-:W-:-:S02]  /*1fb0*/  SEL R33, R33, RZ, P5 ;  /* 0x000000ff21217207 */ /* 0x004fc40002800000 */
[----:B------:R-:W-:Y:S02]  /*1fc0*/  SEL R34, R34, RZ, P5 ;  /* 0x000000ff22227207 */ /* 0x000fe40002800000 */
[----:B------:R-:W-:Y:S02]  /*1fd0*/  SEL R35, R35, RZ, P5 ;  /* 0x000000ff23237207 */ /* 0x000fe40002800000 */
[----:B------:R-:W-:Y:S01]  /*1fe0*/  SEL R32, R32, RZ, P5 ;  /* 0x000000ff20207207 */ /* 0x000fe20002800000 */
[----:B------:R-:W-:Y:S01]  /*1ff0*/  FFMA R56, R29, R56, R34 ;  /* 0x000000381d387223 */ /* 0x000fe20000000022 */
[----:B------:R-:W-:Y:S01]  /*2000*/  FFMA R55, R28, R55, R33 ;  /* 0x000000371c377223 */ /* 0x000fe20000000021 */
[----:B------:R-:W-:Y:S01]  /*2010*/  FFMA R57, R30, R57, R35 ;  /* 0x000000391e397223 */ /* 0x000fe20000000023 */
[----:B------:R-:W-:Y:S01]  /*2020*/  CS2R R28, SRZ ;  /* 0x00000000001c7805 */ /* 0x000fe2000001ff00 */
[----:B------:R-:W-:Y:S01]  /*2030*/  FFMA R54, R45, R54, R32 ;  /* 0x000000362d367223 */ /* 0x000fe20000000020 */
[----:B------:R-:W-:Y:S01]  /*2040*/  CS2R R30, SRZ ;  /* 0x00000000001e7805 */ /* 0x000fe2000001ff00 */
[----:B-1----:R-:W-:Y:S01]  /*2050*/  IMAD.WIDE R32, R6, 0x4, R64 ;  /* 0x0000000406207825 */ /* 0x002fe200078e0240 */
[----:B------:R-:W-:-:S04]  /*2060*/  CS2R R34, SRZ ;  /* 0x0000000000227805 */ /* 0x000fc8000001ff00 */
[----:B------:R0:W2:Y:S02]  /*2070*/  @P4 LDG.E.EL.128 R28, desc[UR4][R32.64+-0x400] ;  /* 0xfffc0004201c4981 */ /* 0x0000a4000c2e1d00 */
[----:B0-----:R-:W-:-:S06]  /*2080*/  CS2R R32, SRZ ;  /* 0x0000000000207805 */ /* 0x001fcc000001ff00 */
[----:B------:R-:W5:Y:S01]  /*2090*/  @P4 LDG.E.EL.128 R32, desc[UR4][R40.64+-0x400] ;  /* 0xfffc000428204981 */ /* 0x000f62000c2e1d00 */
[----:B------:R-:W-:Y:S01]  /*20a0*/  FMUL R43, R43, R50 ;  /* 0x000000322b2b7220 */ /* 0x000fe20000400000 */
[----:B--2---:R-:W-:Y:S02]  /*20b0*/  SEL R28, R28, RZ, P4 ;  /* 0x000000ff1c1c7207 */ /* 0x004fe40002000000 */
[----:B------:R-:W-:Y:S02]  /*20c0*/  SEL R29, R29, RZ, P4 ;  /* 0x000000ff1d1d7207 */ /* 0x000fe40002000000 */
[----:B------:R-:W-:Y:S02]  /*20d0*/  SEL R30, R30, RZ, P4 ;  /* 0x000000ff1e1e7207 */ /* 0x000fe40002000000 */
[----:B------:R-:W-:Y:S02]  /*20e0*/  SEL R31, R31, RZ, P4 ;  /* 0x000000ff1f1f7207 */ /* 0x000fe40002000000 */
[----:B-----5:R-:W-:-:S02]  /*20f0*/  SEL R32, R32, RZ, P4 ;  /* 0x000000ff20207207 */ /* 0x020fc40002000000 */
        /* <DEDUP_REMOVED lines=9> */
[----:B------:R-:W-:Y:S01]  /*2190*/  IMAD.WIDE R32, R8, 0x4, R64 ;  /* 0x0000000408207825 */ /* 0x000fe200078e0240 */
[----:B------:R-:W-:-:S04]  /*21a0*/  CS2R R34, SRZ ;  /* 0x0000000000227805 */ /* 0x000fc8000001ff00 */
[----:B------:R0:W2:Y:S01]  /*21b0*/  @P3 LDG.E.EL.128 R28, desc[UR4][R32.64+-0x400] ;  /* 0xfffc0004201c3981 */ /* 0x0000a2000c2e1d00 */
[----:B------:R-:W-:Y:S02]  /*21c0*/  IMAD.WIDE R44, R8, 0x4, R66 ;  /* 0x00000004082c7825 */ /* 0x000fe400078e0242 */
[----:B------:R-:W1:Y:S01]  /*21d0*/  LDC.64 R66, c[0x0][0x228] ;  /* 0x00008a00ff427b82 */ /* 0x000e620000000a00 */
[----:B0-----:R-:W-:-:S06]  /*21e0*/  CS2R R32, SRZ ;  /* 0x0000000000207805 */ /* 0x001fcc000001ff00 */
[----:B------:R-:W5:Y:S01]  /*21f0*/  @P3 LDG.E.EL.128 R32, desc[UR4][R44.64+-0x400] ;  /* 0xfffc00042c203981 */ /* 0x000f62000c2e1d00 */
[----:B--2---:R-:W-:Y:S02]  /*2200*/  SEL R48, R30, RZ, P3 ;  /* 0x000000ff1e307207 */ /* 0x004fe40001800000 */
[----:B------:R-:W-:Y:S02]  /*2210*/  SEL R65, R31, RZ, P3 ;  /* 0x000000ff1f417207 */ /* 0x000fe40001800000 */
[----:B-----5:R-:W-:Y:S02]  /*2220*/  SEL R30, R33, RZ, P3 ;  /* 0x000000ff211e7207 */ /* 0x020fe40001800000 */
[----:B------:R-:W-:Y:S02]  /*2230*/  SEL R31, R32, RZ, P3 ;  /* 0x000000ff201f7207 */ /* 0x000fe40001800000 */
[----:B------:R-:W-:Y:S02]  /*2240*/  SEL R33, R34, RZ, P3 ;  /* 0x000000ff22217207 */ /* 0x000fe40001800000 */
[----:B------:R-:W-:-:S03]  /*2250*/  SEL R32, R35, RZ, P3 ;  /* 0x000000ff23207207 */ /* 0x000fc60001800000 */
[----:B------:R-:W-:Y:S02]  /*2260*/  FFMA R49, R48, R49, R33 ;  /* 0x0000003130317223 */ /* 0x000fe40000000021 */
[----:B------:R-:W-:Y:S02]  /*2270*/  FFMA R48, R65, R46, R32 ;  /* 0x0000002e41307223 */ /* 0x000fe40000000020 */
[----:B------:R-:W0:Y:S01]  /*2280*/  LDC.64 R64, c[0x0][0x230] ;  /* 0x00008c00ff407b82 */ /* 0x000e220000000a00 */
[----:B------:R-:W-:Y:S02]  /*2290*/  SEL R28, R28, RZ, P3 ;  /* 0x000000ff1c1c7207 */ /* 0x000fe40001800000 */
[----:B------:R-:W-:Y:S01]  /*22a0*/  SEL R29, R29, RZ, P3 ;  /* 0x000000ff1d1d7207 */ /* 0x000fe20001800000 */
[----:B-1----:R-:W-:-:S04]  /*22b0*/  IMAD.WIDE R32, R6, 0x4, R66 ;  /* 0x0000000406207825 */ /* 0x002fc800078e0242 */
[----:B------:R-:W-:Y:S01]  /*22c0*/  FFMA R44, R28, R47, R31 ;  /* 0x0000002f1c2c7223 */ /* 0x000fe2000000001f */
[----:B------:R-:W-:Y:S01]  /*22d0*/  FFMA R45, R29, R51, R30 ;  /* 0x000000331d2d7223 */ /* 0x000fe2000000001e */
[----:B------:R-:W-:Y:S02]  /*22e0*/  CS2R R28, SRZ ;  /* 0x00000000001c7805 */ /* 0x000fe4000001ff00 */
[----:B------:R-:W-:Y:S02]  /*22f0*/  CS2R R30, SRZ ;  /* 0x00000000001e7805 */ /* 0x000fe4000001ff00 */
[----:B------:R-:W-:-:S04]  /*2300*/  CS2R R34, SRZ ;  /* 0x0000000000227805 */ /* 0x000fc8000001ff00 */
[----:B------:R1:W2:Y:S01]  /*2310*/  @P2 LDG.E.EL.128 R28, desc[UR4][R32.64] ;  /* 0x00000004201c2981 */ /* 0x0002a2000c2e1d00 */
[----:B0-----:R-:W-:Y:S01]  /*2320*/  IMAD.WIDE R46, R6, 0x4, R64 ;  /* 0x00000004062e7825 */ /* 0x001fe200078e0240 */
[----:B-1----:R-:W-:-:S06]  /*2330*/  CS2R R32, SRZ ;  /* 0x0000000000207805 */ /* 0x002fcc000001ff00 */
[----:B------:R0:W5:Y:S02]  /*2340*/  @P2 LDG.E.EL.128 R32, desc[UR4][R46.64] ;  /* 0x000000042e202981 */ /* 0x000164000c2e1d00 */
[----:B0-----:R-:W-:Y:S01]  /*2350*/  IMAD.WIDE R46, R8, 0x4, R64 ;  /* 0x00000004082e7825 */ /* 0x001fe200078e0240 */
        /* <DEDUP_REMOVED lines=16> */
[----:B------:R0:W2:Y:S02]  /*2460*/  @P1 LDG.E.EL.128 R28, desc[UR4][R32.64] ;  /* 0x00000004201c1981 */ /* 0x0000a4000c2e1d00 */
[----:B0-----:R-:W-:-:S06]  /*2470*/  CS2R R32, SRZ ;  /* 0x0000000000207805 */ /* 0x001fcc000001ff00 */
[----:B------:R3:W5:Y:S01]  /*2480*/  @P1 LDG.E.EL.128 R32, desc[UR4][R46.64] ;  /* 0x000000042e201981 */ /* 0x000762000c2e1d00 */
[----:B----4-:R-:W-:Y:S02]  /*2490*/  SEL R24, R24, RZ, P0 ;  /* 0x000000ff18187207 */ /* 0x010fe40000000000 */
[----:B------:R-:W-:Y:S02]  /*24a0*/  SEL R25, R25, RZ, P0 ;  /* 0x000000ff19197207 */ /* 0x000fe40000000000 */
[----:B------:R-:W-:Y:S02]  /*24b0*/  SEL R26, R26, RZ, P0 ;  /* 0x000000ff1a1a7207 */ /* 0x000fe40000000000 */
[----:B------:R-:W-:Y:S02]  /*24c0*/  SEL R27, R27, RZ, P0 ;  /* 0x000000ff1b1b7207 */ /* 0x000fe40000000000 */
[----:B---3--:R-:W-:Y:S02]  /*24d0*/  SEL R47, R20, RZ, P0 ;  /* 0x000000ff142f7207 */ /* 0x008fe40000000000 */
[----:B------:R-:W-:-:S02]  /*24e0*/  SEL R20, R21, RZ, P0 ;  /* 0x000000ff15147207 */ /* 0x000fc40000000000 */
[----:B------:R-:W-:Y:S02]  /*24f0*/  SEL R21, R22, RZ, P0 ;  /* 0x000000ff16157207 */ /* 0x000fe40000000000 */
[----:B------:R-:W-:Y:S02]  /*2500*/  SEL R46, R13, RZ, P0 ;  /* 0x000000ff0d2e7207 */ /* 0x000fe40000000000 */
[----:B------:R-:W-:Y:S02]  /*2510*/  SEL R16, R16, RZ, P0 ;  /* 0x000000ff10107207 */ /* 0x000fe40000000000 */
[----:B------:R-:W-:Y:S02]  /*2520*/  SEL R17, R17, RZ, P0 ;  /* 0x000000ff11117207 */ /* 0x000fe40000000000 */
[----:B------:R-:W-:Y:S02]  /*2530*/  SEL R18, R18, RZ, P0 ;  /* 0x000000ff12127207 */ /* 0x000fe40000000000 */
[----:B------:R-:W-:-:S02]  /*2540*/  SEL R19, R19, RZ, P0 ;  /* 0x000000ff13137207 */ /* 0x000fc40000000000 */
[----:B------:R-:W-:Y:S01]  /*2550*/  SEL R22, R23, RZ, P0 ;  /* 0x000000ff17167207 */ /* 0x000fe20000000000 */
[----:B------:R-:W-:-:S06]  /*2560*/  @!P6 FMUL R0, R0, 16777216 ;  /* 0x4b8000000000e820 */ /* 0x000fcc0000400000 */
[----:B------:R-:W-:Y:S01]  /*2570*/  MUFU.RCP R0, R0 ;  /* 0x0000000000007308 */ /* 0x000fe20000001000 */
[----:B------:R-:W-:Y:S01]  /*2580*/  @!P6 FMUL R37, R37, 16777216 ;  /* 0x4b8000002525e820 */ /* 0x000fe20000400000 */
[----:B------:R-:W-:Y:S01]  /*2590*/  FADD R25, R25, -R46 ;  /* 0x8000002e19197221 */ /* 0x000fe20000000000 */
[----:B--2---:R-:W-:Y:S02]  /*25a0*/  SEL R58, R30, RZ, P1 ;  /* 0x000000ff1e3a7207 */ /* 0x004fe40000800000 */
[----:B------:R-:W-:Y:S02]  /*25b0*/  SEL R29, R29, RZ, P1 ;  /* 0x000000ff1d1d7207 */ /* 0x000fe40000800000 */
[----:B------:R-:W-:Y:S02]  /*25c0*/  SEL R28, R28, RZ, P1 ;  /* 0x000000ff1c1c7207 */ /* 0x000fe40000800000 */
[----:B------:R-:W-:Y:S02]  /*25d0*/  SEL R31, R31, RZ, P1 ;  /* 0x000000ff1f1f7207 */ /* 0x000fe40000800000 */
[----:B-----5:R-:W-:-:S02]  /*25e0*/  SEL R30, R33, RZ, P1 ;  /* 0x000000ff211e7207 */ /* 0x020fc40000800000 */
[----:B------:R-:W-:Y:S02]  /*25f0*/  SEL R33, R34, RZ, P1 ;  /* 0x000000ff22217207 */ /* 0x000fe40000800000 */
[----:B------:R-:W0:Y:S01]  /*2600*/  MUFU.RCP R34, R5 ;  /* 0x0000000500227308 */ /* 0x000e220000001000 */
[----:B------:R-:W-:Y:S01]  /*2610*/  SEL R59, R32, RZ, P1 ;  /* 0x000000ff203b7207 */ /* 0x000fe20000800000 */
[----:B------:R-:W-:Y:S01]  /*2620*/  FFMA R30, R29, R68, R30 ;  /* 0x000000441d1e7223 */ /* 0x000fe2000000001e */
[----:B------:R-:W-:Y:S02]  /*2630*/  SEL R32, R35, RZ, P1 ;  /* 0x000000ff23207207 */ /* 0x000fe40000800000 */
[----:B------:R-:W-:Y:S01]  /*2640*/  FSETP.GEU.AND P1, PT, R48, RZ, PT ;  /* 0x000000ff3000720b */ /* 0x000fe20003f2e000 */
[----:B------:R-:W-:Y:S01]  /*2650*/  FFMA R29, R28, R69, R59 ;  /* 0x000000451c1d7223 */ /* 0x000fe2000000003b */
[----:B------:R-:W-:Y:S02]  /*2660*/  FFMA R28, R58, R62, R33 ;  /* 0x0000003e3a1c7223 */ /* 0x000fe40000000021 */
[----:B------:R-:W-:Y:S01]  /*2670*/  SEL R33, RZ, 0x1, P1 ;  /* 0x00000001ff217807 */ /* 0x000fe20000800000 */
[----:B------:R-:W2:Y:S01]  /*2680*/  LDL.LU R62, [R1+0x4] ;  /* 0x00000400013e7983 */ /* 0x000ea20000300800 */
[----:B------:R-:W-:Y:S01]  /*2690*/  FSETP.GEU.AND P1, PT, R29, RZ, PT ;  /* 0x000000ff1d00720b */ /* 0x000fe20003f2e000 */
[----:B0-----:R-:W-:-:S03]  /*26a0*/  FMUL R9, R34, R9 ;  /* 0x0000000922097220 */ /* 0x001fc60000400000 */
[----:B------:R-:W-:Y:S02]  /*26b0*/  SEL R34, RZ, 0x1, P1 ;  /* 0x00000001ff227807 */ /* 0x000fe40000800000 */
[----:B------:R-:W-:Y:S01]  /*26c0*/  FSETP.GEU.AND P1, PT, R30, RZ, PT ;  /* 0x000000ff1e00720b */ /* 0x000fe20003f2e000 */
[----:B------:R-:W-:Y:S02]  /*26d0*/  FMUL R9, R9, R39 ;  /* 0x0000002709097220 */ /* 0x000fe40000400000 */
[----:B------:R-:W3:Y:S01]  /*26e0*/  LDL.LU R39, [R1] ;  /* 0x0000000001277983 */ /* 0x000ee20000300800 */
[----:B------:R-:W-:Y:S01]  /*26f0*/  SEL R35, RZ, 0x1fffe, P1 ;  /* 0x0001fffeff237807 */ /* 0x000fe20000800000 */
[----:B------:R-:W-:Y:S01]  /*2700*/  FFMA R5, R31, R9, R32 ;  /* 0x000000091f057223 */ /* 0x000fe20000000020 */
[----:B------:R-:W-:-:S04]  /*2710*/  FSETP.GEU.AND P1, PT, R28, RZ, PT ;  /* 0x000000ff1c00720b */ /* 0x000fc80003f2e000 */
[----:B------:R-:W-:Y:S02]  /*2720*/  SEL R31, RZ, 0x4, P1 ;  /* 0x00000004ff1f7807 */ /* 0x000fe40000800000 */
[----:B------:R-:W-:Y:S01]  /*2730*/  FSETP.GEU.AND P1, PT, R5, RZ, PT ;  /* 0x000000ff0500720b */ /* 0x000fe20003f2e000 */
[----:B------:R-:W-:-:S03]  /*2740*/  IMAD.IADD R34, R34, 0x1, R35 ;  /* 0x0000000122227824 */ /* 0x000fc600078e0223 */
[----:B------:R-:W-:Y:S02]  /*2750*/  SEL R32, RZ, 0x7fff8, P1 ;  /* 0x0007fff8ff207807 */ /* 0x000fe40000800000 */
[----:B------:R-:W-:Y:S02]  /*2760*/  FSETP.GEU.AND P1, PT, R52, RZ, PT ;  /* 0x000000ff3400720b */ /* 0x000fe40003f2e000 */
[----:B------:R-:W-:Y:S02]  /*2770*/  LOP3.LUT R34, R34, 0x3, RZ, 0xc0, !PT ;  /* 0x0000000322227812 */ /* 0x000fe400078ec0ff */
[----:B------:R-:W-:Y:S02]  /*2780*/  SEL R9, RZ, 0x1, P1 ;  /* 0x00000001ff097807 */ /* 0x000fe40000800000 */
[----:B------:R-:W-:Y:S02]  /*2790*/  FSETP.GEU.AND P1, PT, R51, RZ, PT ;  /* 0x000000ff3300720b */ /* 0x000fe40003f2e000 */
[----:B------:R-:W-:-:S02]  /*27a0*/  IADD3 R31, R34, R32, R31 ;  /* 0x00000020221f7210 */ /* 0x000fc40007ffe01f */
[----:B------:R-:W-:Y:S02]  /*27b0*/  SEL R34, RZ, 0x1fffe, P1 ;  /* 0x0001fffeff227807 */ /* 0x000fe40000800000 */
[----:B------:R-:W-:-:S03]  /*27c0*/  FSETP.GEU.AND P1, PT, R50, RZ, PT ;  /* 0x000000ff3200720b */ /* 0x000fc60003f2e000 */
[----:B------:R-:W-:Y:S01]  /*27d0*/  IMAD.IADD R34, R9, 0x1, R34 ;  /* 0x0000000109227824 */ /* 0x000fe200078e0222 */
        /* <DEDUP_REMOVED lines=13> */
[----:B------:R-:W-:Y:S02]  /*28b0*/  SEL R35, R12, RZ, P0 ;  /* 0x000000ff0c237207 */ /* 0x000fe40000000000 */
[----:B------:R-:W-:-:S02]  /*28c0*/  IADD3 R9, R33, R34, R9 ;  /* 0x0000002221097210 */ /* 0x000fc40007ffe009 */
[----:B------:R-:W-:Y:S02]  /*28d0*/  SEL R34, R15, RZ, P0 ;  /* 0x000000ff0f227207 */ /* 0x000fe40000000000 */
[----:B------:R-:W-:Y:S02]  /*28e0*/  SEL R33, R14, RZ, P0 ;  /* 0x000000ff0e217207 */ /* 0x000fe40000000000 */
[----:B------:R-:W-:-:S04]  /*28f0*/  FSETP.GEU.AND P0, PT, R42, RZ, PT ;  /* 0x000000ff2a00720b */ /* 0x000fc80003f0e000 */
[----:B------:R-:W-:Y:S02]  /*2900*/  SEL R13, RZ, 0x1fffe, P0 ;  /* 0x0001fffeff0d7807 */ /* 0x000fe40000000000 */
[----:B------:R-:W-:Y:S02]  /*2910*/  FSETP.GEU.AND P0, PT, R40, RZ, PT ;  /* 0x000000ff2800720b */ /* 0x000fe40003f0e000 */
[----:B------:R-:W-:Y:S02]  /*2920*/  FSETP.GEU.AND P1, PT, R41, RZ, PT ;  /* 0x000000ff2900720b */ /* 0x000fe40003f2e000 */
[----:B------:R-:W-:-:S05]  /*2930*/  SEL R12, RZ, 0x1, P0 ;  /* 0x00000001ff0c7807 */ /* 0x000fca0000000000 */
[----:B------:R-:W-:Y:S01]  /*2940*/  IMAD.IADD R14, R12, 0x1, R13 ;  /* 0x000000010c0e7824 */ /* 0x000fe200078e020d */
[----:B------:R-:W-:Y:S02]  /*2950*/  SEL R12, RZ, 0x4, P1 ;  /* 0x00000004ff0c7807 */ /* 0x000fe40000800000 */
[----:B------:R-:W-:Y:S02]  /*2960*/  FSETP.GEU.AND P1, PT, R43, RZ, PT ;  /* 0x000000ff2b00720b */ /* 0x000fe40003f2e000 */
[----:B------:R-:W-:Y:S02]  /*2970*/  LOP3.LUT R14, R14, 0x3, RZ, 0xc0, !PT ;  /* 0x000000030e0e7812 */ /* 0x000fe400078ec0ff */
[----:B------:R-:W-:Y:S02]  /*2980*/  SEL R13, RZ, 0x7fff8, P1 ;  /* 0x0007fff8ff0d7807 */ /* 0x000fe40000800000 */
[----:B------:R-:W-:Y:S02]  /*2990*/  FSETP.GEU.AND P1, PT, R54, RZ, PT ;  /* 0x000000ff3600720b */ /* 0x000fe40003f2e000 */
[----:B------:R-:W-:-:S02]  /*29a0*/  IADD3 R23, R14, R13, R12 ;  /* 0x0000000d0e177210 */ /* 0x000fc40007ffe00c */
[----:B------:R-:W-:Y:S01]  /*29b0*/  FSEL R12, R54, RZ, P1 ;  /* 0x000000ff360c7208 */ /* 0x000fe20000800000 */
[----:B------:R-:W-:Y:S01]  /*29c0*/  IMAD.SHL.U32 R31, R31, 0x100, RZ ;  /* 0x000001001f1f7824 */ /* 0x000fe200078e00ff */
[----:B------:R-:W-:-:S05]  /*29d0*/  LOP3.LUT R54, R23, 0xf, RZ, 0xc0, !PT ;  /* 0x0000000f17367812 */ /* 0x000fca00078ec0ff */
[----:B------:R-:W-:Y:S01]  /*29e0*/  IMAD R54, R9, 0x10, R54 ;  /* 0x0000001009367824 */ /* 0x000fe200078e0236 */
[----:B------:R-:W-:-:S04]  /*29f0*/  LOP3.LUT R9, R31, 0xf00, RZ, 0xe2, !PT ;  /* 0x00000f001f097812 */ /* 0x000fc800078ee2ff */
[----:B------:R-:W-:Y:S01]  /*2a00*/  LOP3.LUT R54, R54, 0xff, RZ, 0xc0, !PT ;  /* 0x000000ff36367812 */ /* 0x000fe200078ec0ff */
[----:B------:R-:W-:Y:S01]  /*2a10*/  IMAD R9, R32, 0x1000, R9 ;  /* 0x0000100020097824 */ /* 0x000fe200078e0209 */
[----:B------:R-:W-:-:S03]  /*2a20*/  FSETP.GEU.AND P1, PT, R55, RZ, PT ;  /* 0x000000ff3700720b */ /* 0x000fc60003f2e000 */
[----:B------:R-:W-:Y:S01]  /*2a30*/  IMAD.IADD R9, R9, 0x1, R54 ;  /* 0x0000000109097824 */ /* 0x000fe200078e0236 */
[----:B------:R-:W-:Y:S02]  /*2a40*/  FSEL R13, R55, RZ, P1 ;  /* 0x000000ff370d7208 */ /* 0x000fe40000800000 */
[C---:B------:R-:W-:Y:S02]  /*2a50*/  FSETP.GEU.AND P1, PT, R56.reuse, RZ, PT ;  /* 0x000000ff3800720b */ /* 0x040fe40003f2e000 */
[----:B------:R-:W-:Y:S02]  /*2a60*/  LOP3.LUT R9, R9, 0xffff, RZ, 0xc0, !PT ;  /* 0x0000ffff09097812 */ /* 0x000fe400078ec0ff */
[----:B------:R-:W-:Y:S02]  /*2a70*/  FSEL R14, R56, RZ, P1 ;  /* 0x000000ff380e7208 */ /* 0x000fe40000800000 */
[----:B------:R-:W-:Y:S02]  /*2a80*/  SHF.R.U32.HI R23, RZ, 0x7, R9 ;  /* 0x00000007ff177819 */ /* 0x000fe40000011609 */
[----:B------:R-:W-:-:S02]  /*2a90*/  FSETP.GEU.AND P1, PT, R57, RZ, PT ;  /* 0x000000ff3900720b */ /* 0x000fc40003f2e000 */
[----:B------:R-:W-:Y:S02]  /*2aa0*/  LOP3.LUT R23, R23, 0x1, RZ, 0xc0, !PT ;  /* 0x0000000117177812 */ /* 0x000fe400078ec0ff */
[----:B------:R-:W-:Y:S02]  /*2ab0*/  FSEL R15, R57, RZ, P1 ;  /* 0x000000ff390f7208 */ /* 0x000fe40000800000 */
[----:B------:R-:W-:Y:S02]  /*2ac0*/  ISETP.NE.U32.AND P1, PT, R23, 0x1, PT ;  /* 0x000000011700780c */ /* 0x000fe40003f25070 */
[----:B------:R-:W-:-:S04]  /*2ad0*/  SHF.R.U32.HI R23, RZ, 0x6, R9 ;  /* 0x00000006ff177819 */ /* 0x000fc80000011609 */
        /* <DEDUP_REMOVED lines=11> */
[----:B------:R-:W0:Y:S02]  /*2b90*/  MUFU.RCP R23, R4 ;  /* 0x0000000400177308 */ /* 0x000e240000001000 */
[----:B0-----:R-:W-:-:S06]  /*2ba0*/  FMUL R23, R23, R10 ;  /* 0x0000000a17177220 */ /* 0x001fcc0000400000 */
[----:B------:R-:W0:Y:S01]  /*2bb0*/  MUFU.RCP R10, R3 ;  /* 0x00000003000a7308 */ /* 0x000e220000001000 */
[----:B------:R-:W-:Y:S01]  /*2bc0*/  FMUL R32, R0, R37 ;  /* 0x0000002500207220 */ /* 0x000fe20000400000 */
[--C-:B------:R-:W-:Y:S02]  /*2bd0*/  SHF.R.U32.HI R0, RZ, 0x3, R9.reuse ;  /* 0x00000003ff007819 */ /* 0x100fe40000011609 */
[----:B------:R-:W-:Y:S02]  /*2be0*/  SHF.R.U32.HI R4, RZ, 0x2, R9 ;  /* 0x00000002ff047819 */ /* 0x000fe40000011609 */
[----:B------:R-:W-:Y:S01]  /*2bf0*/  LOP3.LUT R0, R0, 0x1, RZ, 0xc0, !PT ;  /* 0x0000000100007812 */ /* 0x000fe200078ec0ff */
[----:B0-----:R-:W-:Y:S02]  /*2c00*/  FMUL R10, R10, R11 ;  /* 0x0000000b0a0a7220 */ /* 0x001fe40000400000 */
[----:B------:R0:W1:Y:S01]  /*2c10*/  MUFU.RCP R11, R2 ;  /* 0x00000002000b7308 */ /* 0x0000620000001000 */
[----:B------:R-:W-:Y:S01]  /*2c20*/  FSEL R40, R40, RZ, P0 ;  /* 0x000000ff28287208 */ /* 0x000fe20000000000 */
[----:B0-----:R-:W-:Y:S01]  /*2c30*/  VIADD R2, R8, 0xffffffa0 ;  /* 0xffffffa008027836 */ /* 0x001fe20000000000 */
[----:B------:R-:W-:-:S04]  /*2c40*/  ISETP.NE.U32.AND P0, PT, R0, 0x1, PT ;  /* 0x000000010000780c */ /* 0x000fc80003f05070 */
[----:B------:R-:W-:Y:S02]  /*2c50*/  ISETP.GE.U32.AND P2, PT, R2, 0x40, PT ;  /* 0x000000400200780c */ /* 0x000fe40003f46070 */
[----:B------:R-:W0:Y:S01]  /*2c60*/  LDC.64 R2, c[0x0][0x248] ;  /* 0x00009200ff027b82 */ /* 0x000e220000000a00 */
[----:B------:R-:W-:Y:S02]  /*2c70*/  LOP3.LUT R4, R4, 0x1, RZ, 0xc0, !PT ;  /* 0x0000000104047812 */ /* 0x000fe400078ec0ff */
[----:B------:R-:W-:Y:S02]  /*2c80*/  SHF.R.U32.HI R0, RZ, 0x1, R9 ;  /* 0x00000001ff007819 */ /* 0x000fe40000011609 */
[----:B------:R-:W-:Y:S02]  /*2c90*/  FSEL R43, R43, RZ, P0 ;  /* 0x000000ff2b2b7208 */ /* 0x000fe40000000000 */
[----:B------:R-:W-:Y:S02]  /*2ca0*/  ISETP.NE.U32.AND P0, PT, R4, 0x1, PT ;  /* 0x000000010400780c */ /* 0x000fe40003f05070 */
[----:B------:R-:W-:-:S02]  /*2cb0*/  LOP3.LUT R0, R0, 0x1, RZ, 0xc0, !PT ;  /* 0x0000000100007812 */ /* 0x000fc400078ec0ff */
[----:B------:R-:W-:Y:S02]  /*2cc0*/  FSEL R41, R41, RZ, P0 ;  /* 0x000000ff29297208 */ /* 0x000fe40000000000 */
[----:B------:R-:W-:Y:S01]  /*2cd0*/  ISETP.NE.U32.AND P0, PT, R0, 0x1, PT ;  /* 0x000000010000780c */ /* 0x000fe20003f05070 */
[----:B------:R-:W-:Y:S01]  /*2ce0*/  FADD R27, R27, -R34 ;  /* 0x800000221b1b7221 */ /* 0x000fe20000000000 */
[----:B------:R-:W-:Y:S01]  /*2cf0*/  FADD R26, R26, -R33 ;  /* 0x800000211a1a7221 */ /* 0x000fe20000000000 */
[----:B-1----:R-:W-:Y:S01]  /*2d00*/  FMUL R11, R11, R36 ;  /* 0x000000240b0b7220 */ /* 0x002fe20000400000 */
[----:B------:R-:W-:Y:S02]  /*2d10*/  FSEL R42, R42, RZ, P0 ;  /* 0x000000ff2a2a7208 */ /* 0x000fe40000000000 */
[----:B------:R-:W-:Y:S01]  /*2d20*/  ISETP.LT.AND P0, PT, R7, 0x48ad00, !P2 ;  /* 0x0048ad000700780c */ /* 0x000fe20005701270 */
[----:B------:R-:W-:Y:S01]  /*2d30*/  FADD R24, R24, -R35 ;  /* 0x8000002318187221 */ /* 0x000fe20000000000 */
[----:B------:R-:W-:Y:S01]  /*2d40*/  FMUL R25, R10, R25 ;  /* 0x000000190a197220 */ /* 0x000fe20000400000 */
[----:B------:R-:W-:Y:S01]  /*2d50*/  FMUL R26, R11, R26 ;  /* 0x0000001a0b1a7220 */ /* 0x000fe20000400000 */
[----:B------:R-:W-:Y:S01]  /*2d60*/  FMUL R27, R32, R27 ;  /* 0x0000001b201b7220 */ /* 0x000fe20000400000 */
[----:B------:R-:W-:Y:S01]  /*2d70*/  FMUL R24, R23, R24 ;  /* 0x0000001817187220 */ /* 0x000fe20000400000 */
[----:B------:R-:W-:Y:S01]  /*2d80*/  FFMA R17, R17, R25, R20 ;  /* 0x0000001911117223 */ /* 0x000fe20000000014 */
[----:B------:R-:W-:Y:S01]  /*2d90*/  FFMA R18, R18, R26, R21 ;  /* 0x0000001a12127223 */ /* 0x000fe20000000015 */
[----:B------:R-:W-:Y:S01]  /*2da0*/  FFMA R19, R19, R27, R22 ;  /* 0x0000001b13137223 */ /* 0x000fe20000000016 */
[----:B------:R-:W-:-:S02]  /*2db0*/  CS2R R20, SRZ ;  /* 0x0000000000147805 */ /* 0x000fc4000001ff00 */
[----:B------:R-:W-:Y:S01]  /*2dc0*/  CS2R R22, SRZ ;  /* 0x0000000000167805 */ /* 0x000fe2000001ff00 */
[----:B0-----:R-:W-:-:S05]  /*2dd0*/  IMAD.WIDE R10, R8, 0x4, R2 ;  /* 0x00000004080a7825 */ /* 0x001fca00078e0202 */
[----:B------:R-:W4:Y:S01]  /*2de0*/  @P0 LDG.E.EL.128 R20, desc[UR4][R10.64+-0x180] ;  /* 0xfffe80040a140981 */ /* 0x000f22000c2e1d00 */
[----:B------:R-:W-:Y:S01]  /*2df0*/  FFMA R16, R16, R24, R47 ;  /* 0x0000001810107223 */ /* 0x000fe2000000002f */
[----:B------:R-:W-:-:S04]  /*2e00*/  FSEL R48, R48, RZ, P1 ;  /* 0x000000ff30307208 */ /* 0x000fc80000800000 */
[----:B------:R-:W-:-:S04]  /*2e10*/  FSETP.GEU.AND P1, PT, R16, RZ, PT ;  /* 0x000000ff1000720b */ /* 0x000fc80003f2e000 */
[----:B------:R-:W-:Y:S02]  /*2e20*/  FSEL R16, R16, RZ, P1 ;  /* 0x000000ff10107208 */ /* 0x000fe40000800000 */
[----:B------:R-:W-:-:S04]  /*2e30*/  FSETP.GEU.AND P1, PT, R17, RZ, PT ;  /* 0x000000ff1100720b */ /* 0x000fc80003f2e000 */
[----:B------:R-:W-:Y:S02]  /*2e40*/  FSEL R17, R17, RZ, P1 ;  /* 0x000000ff11117208 */ /* 0x000fe40000800000 */
[----:B------:R-:W-:Y:S01]  /*2e50*/  FSETP.GEU.AND P1, PT, R18, RZ, PT ;  /* 0x000000ff1200720b */ /* 0x000fe20003f2e000 */
[----:B------:R-:W-:-:S03]  /*2e60*/  VIADD R0, R6, 0xffffffa0 ;  /* 0xffffffa006007836 */ /* 0x000fc60000000000 */
[----:B------:R-:W-:Y:S02]  /*2e70*/  FSEL R18, R18, RZ, P1 ;  /* 0x000000ff12127208 */ /* 0x000fe40000800000 */
[----:B------:R-:W-:-:S04]  /*2e80*/  FSETP.GEU.AND P1, PT, R19, RZ, PT ;  /* 0x000000ff1300720b */ /* 0x000fc80003f2e000 */
[----:B------:R-:W-:Y:S02]  /*2e90*/  FSEL R19, R19, RZ, P1 ;  /* 0x000000ff13137208 */ /* 0x000fe40000800000 */
[----:B------:R-:W-:Y:S02]  /*2ea0*/  ISETP.GE.U32.AND P1, PT, R0, 0x40, PT ;  /* 0x000000400000780c */ /* 0x000fe40003f26070 */
[----:B------:R-:W-:Y:S01]  /*2eb0*/  ISETP.GT.AND P6, PT, R8, 0xff, PT ;  /* 0x000000ff0800780c */ /* 0x000fe20003fc4270 */
[----:B------:R-:W-:Y:S01]  /*2ec0*/  IMAD.MOV.U32 R66, RZ, RZ, 0x3e800000 ;  /* 0x3e800000ff427424 */ /* 0x000fe200078e00ff */
[----:B--2---:R-:W-:Y:S02]  /*2ed0*/  IADD3 R62, P4, R62, UR6, RZ ;  /* 0x000000063e3e7c10 */ /* 0x004fe4000ff9e0ff */
[----:B---3--:R-:W-:-:S13]  /*2ee0*/  ISETP.GE.U32.AND P5, PT, R39, 0x60, PT ;  /* 0x000000602700780c */ /* 0x008fda0003fa6070 */
[----:B------:R-:W-:Y:S02]  /*2ef0*/  @P5 FSEL R12, R44, RZ, P6 ;  /* 0x000000ff2c0c5208 */ /* 0x000fe40003000000 */
[----:B------:R-:W-:Y:S02]  /*2f00*/  @P5 FSEL R13, R45, RZ, P6 ;  /* 0x000000ff2d0d5208 */ /* 0x000fe40003000000 */
[----:B------:R-:W-:Y:S02]  /*2f10*/  @P5 FSEL R14, R49, RZ, P6 ;  /* 0x000000ff310e5208 */ /* 0x000fe40003000000 */
[----:B------:R-:W-:Y:S02]  /*2f20*/  @P5 FSEL R15, R48, RZ, P6 ;  /* 0x000000ff300f5208 */ /* 0x000fe40003000000 */
[----:B------:R-:W-:Y:S02]  /*2f30*/  ISETP.GE.U32.AND P5, PT, R63, 0x60, PT ;  /* 0x000000603f00780c */ /* 0x000fe40003fa6070 */
[----:B------:R-:W-:-:S02]  /*2f40*/  IADD3.X R63, R61, UR7, RZ, P4, !PT ;  /* 0x000000073d3f7c10 */ /* 0x000fc4000a7fe4ff */
[----:B------:R-:W-:-:S04]  /*2f50*/  IADD3 R60, P4, R60, UR6, RZ ;  /* 0x000000063c3c7c10 */ /* 0x000fc8000ff9e0ff */
[----:B------:R-:W-:Y:S01]  /*2f60*/  IADD3.X R61, R38, UR7, RZ, P4, !PT ;  /* 0x00000007263d7c10 */ /* 0x000fe2000a7fe4ff */
[----:B------:R-:W-:Y:S02]  /*2f70*/  VIADD R67, R7, 0x200 ;  /* 0x0000020007437836 */ /* 0x000fe40000000000 */
[----:B------:R-:W-:Y:S01]  /*2f80*/  IMAD.WIDE R2, R6, 0x4, R2 ;  /* 0x0000000406027825 */ /* 0x000fe200078e0202 */
[----:B----4-:R-:W-:-:S05]  /*2f90*/  SEL R0, R20, RZ, P0 ;  /* 0x000000ff14007207 */ /* 0x010fca0000000000 */
[----:B------:R-:W-:Y:S01]  /*2fa0*/  FADD R0, R0, 0.0010000000474974513054 ;  /* 0x3a83126f00007421 */ /* 0x000fe20000000000 */
[----:B------:R-:W-:-:S05]  /*2fb0*/  SEL R4, R21, RZ, P0 ;  /* 0x000000ff15047207 */ /* 0x000fca0000000000 */
[----:B------:R-:W0:Y:S01]  /*2fc0*/  MUFU.SQRT R0, R0 ;  /* 0x0000000000007308 */ /* 0x000e220000002000 */
[----:B------:R-:W-:Y:S01]  /*2fd0*/  FADD R4, R4, 0.0010000000474974513054 ;  /* 0x3a83126f04047421 */ /* 0x000fe20000000000 */
[----:B------:R-:W-:-:S06]  /*2fe0*/  SEL R22, R22, RZ, P0 ;  /* 0x000000ff16167207 */ /* 0x000fcc0000000000 */
[----:B------:R-:W1:Y:S01]  /*2ff0*/  MUFU.SQRT R4, R4 ;  /* 0x0000000400047308 */ /* 0x000e620000002000 */
[----:B0-----:R-:W-:Y:S01]  /*3000*/  FSETP.GT.AND P3, PT, R0, 8.50705917302346158658e+37, PT ;  /* 0x7e8000000000780b */ /* 0x001fe20003f64000 */
[----:B------:R-:W-:Y:S01]  /*3010*/  FADD R32, R22, 0.0010000000474974513054 ;  /* 0x3a83126f16207421 */ /* 0x000fe20000000000 */
[----:B------:R-:W-:Y:S02]  /*3020*/  FSETP.GEU.AND P4, PT, R0, 1.175494350822287508e-38, PT ;  /* 0x008000000000780b */ /* 0x000fe40003f8e000 */
[----:B------:R-:W-:-:S03]  /*3030*/  FSEL R33, R66, 1, P3 ;  /* 0x3f80000042217808 */ /* 0x000fc60001800000 */
[----:B------:R-:W0:Y:S01]  /*3040*/  MUFU.SQRT R32, R32 ;  /* 0x0000002000207308 */ /* 0x000e220000002000 */
[----:B------:R-:W-:-:S05]  /*3050*/  SEL R23, R23, RZ, P0 ;  /* 0x000000ff17177207 */ /* 0x000fca0000000000 */
[----:B------:R-:W-:Y:S01]  /*3060*/  @P3 FMUL R0, R0, 0.25 ;  /* 0x3e80000000003820 */ /* 0x000fe20000400000 */
[----:B-1----:R-:W-:Y:S01]  /*3070*/  FSETP.GT.AND P3, PT, R4, 8.50705917302346158658e+37, PT ;  /* 0x7e8000000400780b */ /* 0x002fe20003f64000 */
[----:B------:R-:W-:Y:S01]  /*3080*/  FADD R31, R23, 0.0010000000474974513054 ;  /* 0x3a83126f171f7421 */ /* 0x000fe20000000000 */
[----:B------:R-:W-:Y:S01]  /*3090*/  @!P4 FMUL R33, R33, 16777216 ;  /* 0x4b8000002121c820 */ /* 0x000fe20000400000 */
[----:B------:R-:W-:Y:S01]  /*30a0*/  @!P4 FMUL R0, R0, 16777216 ;  /* 0x4b8000000000c820 */ /* 0x000fe20000400000 */
[----:B------:R-:W-:Y:S02]  /*30b0*/  FSETP.GEU.AND P4, PT, R4, 1.175494350822287508e-38, PT ;  /* 0x008000000400780b */ /* 0x000fe40003f8e000 */
[----:B------:R-:W-:Y:S01]  /*30c0*/  FSEL R34, R66, 1, P3 ;  /* 0x3f80000042227808 */ /* 0x000fe20001800000 */
[----:B------:R-:W1:Y:S06]  /*30d0*/  MUFU.SQRT R31, R31 ;  /* 0x0000001f001f7308 */ /* 0x000e6c0000002000 */
[----:B------:R-:W-:Y:S01]  /*30e0*/  @P3 FMUL R4, R4, 0.25 ;  /* 0x3e80000004043820 */ /* 0x000fe20000400000 */
[----:B0-----:R-:W-:-:S03]  /*30f0*/  FSETP.GT.AND P3, PT, R32, 8.50705917302346158658e+37, PT ;  /* 0x7e8000002000780b */ /* 0x001fc60003f64000 */
[----:B------:R-:W-:Y:S01]  /*3100*/  @!P4 FMUL R4, R4, 16777216 ;  /* 0x4b8000000404c820 */ /* 0x000fe20000400000 */
[----:B------:R-:W-:Y:S01]  /*3110*/  @!P4 FMUL R34, R34, 16777216 ;  /* 0x4b8000002222c820 */ /* 0x000fe20000400000 */
[----:B------:R-:W-:Y:S02]  /*3120*/  FSETP.GEU.AND P4, PT, R32, 1.175494350822287508e-38, PT ;  /* 0x008000002000780b */ /* 0x000fe40003f8e000 */
[----:B------:R-:W-:-:S06]  /*3130*/  FSEL R35, R66, 1, P3 ;  /* 0x3f80000042237808 */ /* 0x000fcc0001800000 */
[----:B------:R-:W-:Y:S01]  /*3140*/  @P3 FMUL R32, R32, 0.25 ;  /* 0x3e80000020203820 */ /* 0x000fe20000400000 */
[----:B-1----:R-:W-:-:S04]  /*3150*/  FSETP.GT.AND P3, PT, R31, 8.50705917302346158658e+37, PT ;  /* 0x7e8000001f00780b */ /* 0x002fc80003f64000 */
[----:B------:R-:W-:Y:S01]  /*3160*/  @!P4 FMUL R32, R32, 16777216 ;  /* 0x4b8000002020c820 */ /* 0x000fe20000400000 */
[----:B------:R-:W-:Y:S01]  /*3170*/  @!P4 FMUL R35, R35, 16777216 ;  /* 0x4b8000002323c820 */ /* 0x000fe20000400000 */
[----:B------:R-:W-:Y:S02]  /*3180*/  FSETP.GEU.AND P4, PT, R31, 1.175494350822287508e-38, PT ;  /* 0x008000001f00780b */ /* 0x000fe40003f8e000 */
[----:B------:R-:W-:-:S05]  /*3190*/  FSEL R36, R66, 1, P3 ;  /* 0x3f80000042247808 */ /* 0x000fca0001800000 */
[----:B------:R-:W-:Y:S01]  /*31a0*/  @P3 FMUL R31, R31, 0.25 ;  /* 0x3e8000001f1f3820 */ /* 0x000fe20000400000 */
[----:B------:R-:W-:Y:S02]  /*31b0*/  ISETP.LT.AND P3, PT, R67, 0x48ad00, !P1 ;  /* 0x0048ad004300780c */ /* 0x000fe40004f61270 */
[----:B------:R-:W-:Y:S02]  /*31c0*/  CS2R R20, SRZ ;  /* 0x0000000000147805 */ /* 0x000fe4000001ff00 */
[----:B------:R-:W-:-:S09]  /*31d0*/  CS2R R22, SRZ ;  /* 0x0000000000167805 */ /* 0x000fd2000001ff00 */
[----:B------:R0:W2:Y:S01]  /*31e0*/  @P3 LDG.E.EL.128 R20, desc[UR4][R2.64+-0x180] ;  /* 0xfffe800402143981 */ /* 0x0000a2000c2e1d00 */
[----:B------:R-:W-:Y:S01]  /*31f0*/  ISETP.GT.AND P6, PT, R6, 0xff, PT ;  /* 0x000000ff0600780c */ /* 0x000fe20003fc4270 */
[----:B------:R-:W-:Y:S01]  /*3200*/  @!P4 FMUL R31, R31, 16777216 ;  /* 0x4b8000001f1fc820 */ /* 0x000fe20000400000 */
[----:B------:R-:W-:Y:S02]  /*3210*/  @!P4 FMUL R36, R36, 16777216 ;  /* 0x4b8000002424c820 */ /* 0x000fe40000400000 */
[----:B------:R-:W-:Y:S02]  /*3220*/  @P5 FSEL R17, R41, RZ, P6 ;  /* 0x000000ff29115208 */ /* 0x000fe40003000000 */
[----:B------:R-:W-:Y:S01]  /*3230*/  @P5 FSEL R16, R43, RZ, P6 ;  /* 0x000000ff2b105208 */ /* 0x000fe20003000000 */
[----:B0-----:R-:W0:Y:S01]  /*3240*/  LDC.64 R2, c[0x0][0x240] ;  /* 0x00009000ff027b82 */ /* 0x001e220000000a00 */
[----:B------:R-:W-:Y:S02]  /*3250*/  P2R R24, PR, RZ, 0x4 ;  /* 0x00000004ff187803 */ /* 0x000fe40000000000 */
[----:B------:R-:W-:-:S02]  /*3260*/  @P5 FSEL R18, R42, RZ, P6 ;  /* 0x000000ff2a125208 */ /* 0x000fc40003000000 */
[----:B------:R-:W-:Y:S02]  /*3270*/  @P5 FSEL R19, R40, RZ, P6 ;  /* 0x000000ff28135208 */ /* 0x000fe40003000000 */
[----:B------:R-:W-:Y:S02]  /*3280*/  P2R R10, PR, RZ, 0x1 ;  /* 0x00000001ff0a7803 */ /* 0x000fe40000000000 */
[----:B------:R-:W-:Y:S02]  /*3290*/  CS2R R26, SRZ ;  /* 0x00000000001a7805 */ /* 0x000fe4000001ff00 */
[----:B--2---:R-:W-:-:S05]  /*32a0*/  SEL R20, R20, RZ, P3 ;  /* 0x000000ff14147207 */ /* 0x004fca0001800000 */
[----:B------:R-:W-:-:S04]  /*32b0*/  FADD R20, R20, 0.0010000000474974513054 ;  /* 0x3a83126f14147421 */ /* 0x000fc80000000000 */
[----:B------:R-:W1:Y:S01]  /*32c0*/  MUFU.SQRT R37, R20 ;  /* 0x0000001400257308 */ /* 0x000e620000002000 */
[----:B------:R-:W-:Y:S02]  /*32d0*/  SEL R21, R21, RZ, P3 ;  /* 0x000000ff15157207 */ /* 0x000fe40001800000 */
[----:B------:R-:W-:Y:S02]  /*32e0*/  SEL R22, R22, RZ, P3 ;  /* 0x000000ff16167207 */ /* 0x000fe40001800000 */
[----:B------:R-:W-:Y:S01]  /*32f0*/  SEL R23, R23, RZ, P3 ;  /* 0x000000ff17177207 */ /* 0x000fe20001800000 */
[----:B------:R-:W-:Y:S02]  /*3300*/  FADD R21, R21, 0.0010000000474974513054 ;  /* 0x3a83126f15157421 */ /* 0x000fe40000000000 */
[----:B------:R-:W-:Y:S02]  /*3310*/  FADD R22, R22, 0.0010000000474974513054 ;  /* 0x3a83126f16167421 */ /* 0x000fe40000000000 */
[----:B------:R-:W2:Y:S01]  /*3320*/  MUFU.SQRT R39, R21 ;  /* 0x0000001500277308 */ /* 0x000ea20000002000 */
[----:B------:R-:W-:Y:S01]  /*3330*/  FADD R23, R23, 0.0010000000474974513054 ;  /* 0x3a83126f17177421 */ /* 0x000fe20000000000 */
[----:B-1----:R-:W-:-:S06]  /*3340*/  FSETP.GT.AND P4, PT, R37, 8.50705917302346158658e+37, PT ;  /* 0x7e8000002500780b */ /* 0x002fcc0003f84000 */
[----:B------:R-:W1:Y:S08]  /*3350*/  MUFU.SQRT R41, R22 ;  /* 0x0000001600297308 */ /* 0x000e700000002000 */
[----:B------:R-:W3:Y:S01]  /*3360*/  MUFU.SQRT R43, R23 ;  /* 0x00000017002b7308 */ /* 0x000ee20000002000 */
[C---:B------:R-:W-:Y:S01]  /*3370*/  FSETP.GEU.AND P2, PT, R37.reuse, 1.175494350822287508e-38, PT ;  /* 0x008000002500780b */ /* 0x040fe20003f4e000 */
[----:B------:R-:W-:Y:S01]  /*3380*/  @P4 FMUL R37, R37, 0.25 ;  /* 0x3e80000025254820 */ /* 0x000fe20000400000 */
[----:B------:R-:W-:-:S02]  /*3390*/  FSEL R38, R66, 1, P4 ;  /* 0x3f80000042267808 */ /* 0x000fc40002000000 */
[----:B--2---:R-:W-:Y:S02]  /*33a0*/  FSETP.GT.AND P4, PT, R39, 8.50705917302346158658e+37, PT ;  /* 0x7e8000002700780b */ /* 0x004fe40003f84000 */
[----:B-1----:R-:W-:Y:S02]  /*33b0*/  FSETP.GT.AND P6, PT, R41, 8.50705917302346158658e+37, PT ;  /* 0x7e8000002900780b */ /* 0x002fe40003fc4000 */
[----:B---3--:R-:W-:Y:S02]  /*33c0*/  FSETP.GT.AND P0, PT, R43, 8.50705917302346158658e+37, PT ;  /* 0x7e8000002b00780b */ /* 0x008fe40003f04000 */
[----:B------:R-:W-:-:S07]  /*33d0*/  FSETP.GEU.AND P5, PT, R39, 1.175494350822287508e-38, PT ;  /* 0x008000002700780b */ /* 0x000fce0003fae000 */
[----:B------:R-:W-:Y:S01]  /*33e0*/  @P4 FMUL R39, R39, 0.25 ;  /* 0x3e80000027274820 */ /* 0x000fe20000400000 */
[C---:B------:R-:W-:Y:S02]  /*33f0*/  FSEL R40, R66.reuse, 1, P4 ;  /* 0x3f80000042287808 */ /* 0x040fe40002000000 */
[C---:B------:R-:W-:Y:S01]  /*3400*/  FSETP.GEU.AND P4, PT, R41.reuse, 1.175494350822287508e-38, PT ;  /* 0x008000002900780b */ /* 0x040fe20003f8e000 */
[----:B------:R-:W-:Y:S01]  /*3410*/  @P6 FMUL R41, R41, 0.25 ;  /* 0x3e80000029296820 */ /* 0x000fe20000400000 */
[----:B------:R-:W-:Y:S01]  /*3420*/  FSEL R42, R66, 1, P6 ;  /* 0x3f800000422a7808 */ /* 0x000fe20003000000 */
[----:B------:R-:W-:Y:S01]  /*3430*/  @!P2 FMUL R37, R37, 16777216 ;  /* 0x4b8000002525a820 */ /* 0x000fe20000400000 */
[C---:B------:R-:W-:Y:S01]  /*3440*/  FSETP.GEU.AND P6, PT, R43.reuse, 1.175494350822287508e-38, PT ;  /* 0x008000002b00780b */ /* 0x040fe20003fce000 */
[----:B------:R-:W-:Y:S01]  /*3450*/  @!P2 FMUL R38, R38, 16777216 ;  /* 0x4b8000002626a820 */ /* 0x000fe20000400000 */
[----:B------:R-:W-:Y:S01]  /*3460*/  FSEL R44, R66, 1, P0 ;  /* 0x3f800000422c7808 */ /* 0x000fe20000000000 */
[----:B------:R-:W-:Y:S01]  /*3470*/  @P0 FMUL R43, R43, 0.25 ;  /* 0x3e8000002b2b0820 */ /* 0x000fe20000400000 */
[----:B------:R-:W-:-:S02]  /*3480*/  ISETP.NE.AND P2, PT, R24, RZ, PT ;  /* 0x000000ff1800720c */ /* 0x000fc40003f45270 */
[----:B------:R-:W-:Y:S02]  /*3490*/  CS2R R20, SRZ ;  /* 0x0000000000147805 */ /* 0x000fe4000001ff00 */
[----:B------:R-:W-:Y:S02]  /*34a0*/  ISETP.NE.AND P0, PT, R10, RZ, PT ;  /* 0x000000ff0a00720c */ /* 0x000fe40003f05270 */
[----:B------:R-:W-:Y:S02]  /*34b0*/  CS2R R22, SRZ ;  /* 0x0000000000167805 */ /* 0x000fe4000001ff00 */
[----:B------:R-:W-:Y:S01]  /*34c0*/  CS2R R24, SRZ ;  /* 0x0000000000187805 */ /* 0x000fe2000001ff00 */
[----:B0-----:R-:W-:-:S03]  /*34d0*/  IMAD.WIDE R10, R6, 0x4, R2 ;  /* 0x00000004060a7825 */ /* 0x001fc600078e0202 */
[----:B------:R-:W2:Y:S04]  /*34e0*/  @P3 LDG.E.EL.128 R20, desc[UR4][R62.64+-0x180] ;  /* 0xfffe80043e143981 */ /* 0x000ea8000c2e1d00 */
[----:B------:R-:W3:Y:S01]  /*34f0*/  @P3 LDG.E.EL.128 R24, desc[UR4][R10.64+-0x180] ;  /* 0xfffe80040a183981 */ /* 0x000ee2000c2e1d00 */
[----:B------:R-:W-:Y:S01]  /*3500*/  IMAD.WIDE R2, R8, 0x4, R2 ;  /* 0x0000000408027825 */ /* 0x000fe200078e0202 */
[----:B--2---:R-:W-:Y:S02]  /*3510*/  SEL R23, R23, RZ, P3 ;  /* 0x000000ff17177207 */ /* 0x004fe40001800000 */
[----:B---3--:R-:W-:Y:S02]  /*3520*/  SEL R46, R27, RZ, P3 ;  /* 0x000000ff1b2e7207 */ /* 0x008fe40001800000 */
[----:B------:R-:W-:-:S03]  /*3530*/  SEL R22, R22, RZ, P3 ;  /* 0x000000ff16167207 */ /* 0x000fc60001800000 */
[----:B------:R-:W-:Y:S01]  /*3540*/  FADD R45, R23, -R46 ;  /* 0x8000002e172d7221 */ /* 0x000fe20000000000 */
[----:B------:R-:W-:Y:S02]  /*3550*/  SEL R23, R26, RZ, P3 ;  /* 0x000000ff1a177207 */ /* 0x000fe40001800000 */
[----:B------:R-:W-:Y:S02]  /*3560*/  SEL R21, R21, RZ, P3 ;  /* 0x000000ff15157207 */ /* 0x000fe40001800000 */
[----:B------:R-:W-:Y:S01]  /*3570*/  SEL R20, R20, RZ, P3 ;  /* 0x000000ff14147207 */ /* 0x000fe20001800000 */
[----:B------:R-:W-:Y:S01]  /*3580*/  FADD R46, R22, -R23 ;  /* 0x80000017162e7221 */ /* 0x000fe20000000000 */
[----:B------:R-:W-:Y:S02]  /*3590*/  SEL R22, R25, RZ, P3 ;  /* 0x000000ff19167207 */ /* 0x000fe40001800000 */
[----:B------:R-:W-:Y:S02]  /*35a0*/  SEL R11, R24, RZ, P3 ;  /* 0x000000ff180b7207 */ /* 0x000fe40001800000 */
[----:B------:R-:W-:-:S02]  /*35b0*/  CS2R R24, SRZ ;  /* 0x0000000000187805 */ /* 0x000fc4000001ff00 */
[----:B------:R-:W-:Y:S01]  /*35c0*/  CS2R R26, SRZ ;  /* 0x00000000001a7805 */ /* 0x000fe2000001ff00 */
[----:B------:R-:W-:Y:S01]  /*35d0*/  FADD R47, R21, -R22 ;  /* 0x80000016152f7221 */ /* 0x000fe20000000000 */
[----:B------:R-:W-:Y:S01]  /*35e0*/  CS2R R22, SRZ ;  /* 0x0000000000167805 */ /* 0x000fe2000001ff00 */
[----:B------:R-:W-:Y:S01]  /*35f0*/  FADD R10, R20, -R11 ;  /* 0x8000000b140a7221 */ /* 0x000fe20000000000 */
[----:B------:R-:W-:Y:S02]  /*3600*/  CS2R R20, SRZ ;  /* 0x0000000000147805 */ /* 0x000fe4000001ff00 */
[----:B------:R-:W2:Y:S04]  /*3610*/  @P0 LDG.E.EL.128 R24, desc[UR4][R2.64+-0x180] ;  /* 0xfffe800402180981 */ /* 0x000ea8000c2e1d00 */
[----:B------:R-:W3:Y:S01]  /*3620*/  @P0 LDG.E.EL.128 R20, desc[UR4][R60.64+-0x180] ;  /* 0xfffe80043c140981 */ /* 0x000ee2000c2e1d00 */
[----:B------:R-:W-:Y:S01]  /*3630*/  @!P5 FMUL R39, R39, 16777216 ;  /* 0x4b8000002727d820 */ /* 0x000fe20000400000 */
[----:B------:R-:W-:Y:S01]  /*3640*/  @!P4 FMUL R41, R41, 16777216 ;  /* 0x4b8000002929c820 */ /* 0x000fe20000400000 */
[----:B------:R-:W0:Y:S08]  /*3650*/  MUFU.RCP R32, R32 ;  /* 0x0000002000207308 */ /* 0x000e300000001000 */
[----:B------:R-:W1:Y:S01]  /*3660*/  MUFU.RCP R39, R39 ;  /* 0x0000002700277308 */ /* 0x000e620000001000 */
[----:B------:R-:W-:-:S07]  /*3670*/  @!P5 FMUL R40, R40, 16777216 ;  /* 0x4b8000002828d820 */ /* 0x000fce0000400000 */
[----:B------:R-:W4:Y:S08]  /*3680*/  MUFU.RCP R31, R31 ;  /* 0x0000001f001f7308 */ /* 0x000f300000001000 */
[----:B------:R-:W-:Y:S01]  /*3690*/  MUFU.RCP R41, R41 ;  /* 0x0000002900297308 */ /* 0x000fe20000001000 */
[----:B------:R-:W-:Y:S01]  /*36a0*/  @!P4 FMUL R42, R42, 16777216 ;  /* 0x4b8000002a2ac820 */ /* 0x000fe20000400000 */
[----:B0-----:R-:W-:Y:S01]  /*36b0*/  FMUL R35, R32, R35 ;  /* 0x0000002320237220 */ /* 0x001fe20000400000 */
[----:B-1----:R-:W-:Y:S01]  /*36c0*/  FMUL R40, R39, R40 ;  /* 0x0000002827287220 */ /* 0x002fe20000400000 */
[----:B------:R-:W-:Y:S01]  /*36d0*/  @!P6 FMUL R43, R43, 16777216 ;  /* 0x4b8000002b2be820 */ /* 0x000fe20000400000 */
[----:B----4-:R-:W-:-:S02]  /*36e0*/  FMUL R36, R31, R36 ;  /* 0x000000241f247220 */ /* 0x010fc40000400000 */
[----:B------:R-:W-:Y:S01]  /*36f0*/  FMUL R47, R40, R47 ;  /* 0x0000002f282f7220 */ /* 0x000fe20000400000 */
[----:B------:R-:W0:Y:S08]  /*3700*/  MUFU.RCP R0, R0 ;  /* 0x0000000000007308 */ /* 0x000e300000001000 */
[----:B------:R-:W-:Y:S01]  /*3710*/  MUFU.RCP R43, R43 ;  /* 0x0000002b002b7308 */ /* 0x000fe20000001000 */
[----:B------:R-:W-:Y:S01]  /*3720*/  @!P6 FMUL R44, R44, 16777216 ;  /* 0x4b8000002c2ce820 */ /* 0x000fe20000400000 */
[----:B0-----:R-:W-:Y:S01]  /*3730*/  FMUL R33, R0, R33 ;  /* 0x0000002100217220 */ /* 0x001fe20000400000 */
[----:B--2---:R-:W-:-:S02]  /*3740*/  SEL R3, R24, RZ, P0 ;  /* 0x000000ff18037207 */ /* 0x004fc40000000000 */
[----:B---3--:R-:W-:-:S05]  /*3750*/  SEL R20, R20, RZ, P0 ;  /* 0x000000ff14147207 */ /* 0x008fca0000000000 */
[----:B------:R-:W-:Y:S02]  /*3760*/  FADD R2, R20, -R3 ;  /* 0x8000000314027221 */ /* 0x000fe40000000000 */
[----:B------:R-:W0:Y:S01]  /*3770*/  MUFU.RCP R3, R4 ;  /* 0x0000000400037308 */ /* 0x000e220000001000 */
[----:B------:R-:W-:Y:S02]  /*3780*/  SEL R11, R26, RZ, P0 ;  /* 0x000000ff1a0b7207 */ /* 0x000fe40000000000 */
[----:B------:R-:W-:Y:S02]  /*3790*/  SEL R22, R22, RZ, P0 ;  /* 0x000000ff16167207 */ /* 0x000fe40000000000 */
[----:B------:R-:W-:Y:S02]  /*37a0*/  SEL R26, R25, RZ, P0 ;  /* 0x000000ff191a7207 */ /* 0x000fe40000000000 */
[----:B------:R-:W-:Y:S01]  /*37b0*/  SEL R21, R21, RZ, P0 ;  /* 0x000000ff15157207 */ /* 0x000fe20000000000 */
[----:B------:R-:W-:-:S04]  /*37c0*/  FADD R22, R22, -R11 ;  /* 0x8000000b16167221 */ /* 0x000fc80000000000 */
[----:B------:R-:W-:Y:S01]  /*37d0*/  FADD R21, R21, -R26 ;  /* 0x8000001a15157221 */ /* 0x000fe20000000000 */
[----:B0-----:R-:W-:Y:S01]  /*37e0*/  FMUL R34, R3, R34 ;  /* 0x0000002203227220 */ /* 0x001fe20000400000 */
[----:B------:R-:W-:Y:S01]  /*37f0*/  FMUL R3, R41, R42 ;  /* 0x0000002a29037220 */ /* 0x000fe20000400000 */
[----:B------:R-:W-:Y:S01]  /*3800*/  FMUL R42, R35, R22 ;  /* 0x00000016232a7220 */ /* 0x000fe20000400000 */
[----:B------:R-:W0:Y:S01]  /*3810*/  LDC.64 R40, c[0x0][0x250] ;  /* 0x00009400ff287b82 */ /* 0x000e220000000a00 */
[----:B------:R-:W-:-:S07]  /*3820*/  FMUL R31, R34, R21 ;  /* 0x00000015221f7220 */ /* 0x000fce0000400000 */
[----:B------:R-:W1:Y:S01]  /*3830*/  LDC.64 R34, c[0x0][0x258] ;  /* 0x00009600ff227b82 */ /* 0x000e620000000a00 */
[----:B------:R-:W-:Y:S02]  /*3840*/  SEL R48, R27, RZ, P0 ;  /* 0x000000ff1b307207 */ /* 0x000fe40000000000 */
[----:B------:R-:W-:Y:S01]  /*3850*/  SEL R23, R23, RZ, P0 ;  /* 0x000000ff17177207 */ /* 0x000fe20000000000 */
[----:B------:R-:W-:-:S04]  /*3860*/  FMUL R20, R43, R44 ;  /* 0x0000002c2b147220 */ /* 0x000fc80000400000 */
[----:B------:R-:W-:Y:S01]  /*3870*/  FADD R23, R23, -R48 ;  /* 0x8000003017177221 */ /* 0x000fe20000000000 */
[----:B------:R-:W-:Y:S01]  /*3880*/  FMUL R45, R20, R45 ;  /* 0x0000002d142d7220 */ /* 0x000fe20000400000 */
[----:B------:R-:W-:Y:S01]  /*3890*/  FMUL R4, R33, R2 ;  /* 0x0000000221047220 */ /* 0x000fe20000400000 */
[----:B------:R-:W-:Y:S01]  /*38a0*/  FMUL R0, R3, R46 ;  /* 0x0000002e03007220 */ /* 0x000fe20000400000 */
[----:B------:R-:W-:Y:S01]  /*38b0*/  FMUL R44, R36, R23 ;  /* 0x00000017242c7220 */ /* 0x000fe20000400000 */
[----:B------:R-:W-:Y:S02]  /*38c0*/  CS2R R20, SRZ ;  /* 0x0000000000147805 */ /* 0x000fe4000001ff00 */
[----:B------:R-:W-:Y:S02]  /*38d0*/  CS2R R22, SRZ ;  /* 0x0000000000167805 */ /* 0x000fe4000001ff00 */
[----:B------:R-:W-:Y:S01]  /*38e0*/  CS2R R24, SRZ ;  /* 0x0000000000187805 */ /* 0x000fe2000001ff00 */
[----:B0-----:R-:W-:Y:S01]  /*38f0*/  IMAD.WIDE R32, R6, 0x4, R40 ;  /* 0x0000000406207825 */ /* 0x001fe200078e0228 */
[----:B------:R-:W-:-:S04]  /*3900*/  CS2R R26, SRZ ;  /* 0x00000000001a7805 */ /* 0x000fc8000001ff00 */
[----:B------:R0:W2:Y:S01]  /*3910*/  @P3 LDG.E.EL.128 R20, desc[UR4][R32.64+-0x180] ;  /* 0xfffe800420143981 */ /* 0x0000a2000c2e1d00 */
[----:B-1----:R-:W-:-:S04]  /*3920*/  IMAD.WIDE R2, R8, 0x4, R34 ;  /* 0x0000000408027825 */ /* 0x002fc800078e0222 */
[----:B------:R-:W-:-:S05]  /*3930*/  IMAD.WIDE R34, R6, 0x4, R34 ;  /* 0x0000000406227825 */ /* 0x000fca00078e0222 */
[----:B------:R1:W3:Y:S01]  /*3940*/  @P3 LDG.E.EL.128 R24, desc[UR4][R34.64+-0x180] ;  /* 0xfffe800422183981 */ /* 0x0002e2000c2e1d00 */
[----:B------:R-:W4:Y:S01]  /*3950*/  MUFU.RCP R11, R37 ;  /* 0x00000025000b7308 */ /* 0x000f220000001000 */
[----:B0-----:R-:W-:Y:S01]  /*3960*/  CS2R R32, SRZ ;  /* 0x0000000000207805 */ /* 0x001fe2000001ff00 */
[----:B------:R-:W-:Y:S01]  /*3970*/  IMAD.WIDE R40, R8, 0x4, R40 ;  /* 0x0000000408287825 */ /* 0x000fe200078e0228 */
[----:B-1----:R-:W-:-:S03]  /*3980*/  CS2R R34, SRZ ;  /* 0x0000000000227805 */ /* 0x002fc6000001ff00 */
[----:B----4-:R-:W-:Y:S01]  /*3990*/  FMUL R11, R11, R38 ;  /* 0x000000260b0b7220 */ /* 0x010fe20000400000 */
[----:B------:R-:W-:Y:S02]  /*39a0*/  CS2R R38, SRZ ;  /* 0x0000000000267805 */ /* 0x000fe4000001ff00 */
[----:B------:R-:W4:Y:S01]  /*39b0*/  @P0 LDG.E.EL.128 R32, desc[UR4][R40.64+-0x180] ;  /* 0xfffe800428200981 */ /* 0x000f22000c2e1d00 */
[----:B--2---:R-:W-:Y:S02]  /*39c0*/  SEL R36, R23, RZ, P3 ;  /* 0x000000ff17247207 */ /* 0x004fe40001800000 */
[----:B---3--:R-:W-:-:S05]  /*39d0*/  SEL R23, R27, RZ, P3 ;  /* 0x000000ff1b177207 */ /* 0x008fca0001800000 */
[----:B------:R-:W-:Y:S01]  /*39e0*/  FFMA R23, R36, R45, R23 ;  /* 0x0000002d24177223 */ /* 0x000fe20000000017 */
[----:B------:R-:W-:-:S06]  /*39f0*/  CS2R R36, SRZ ;  /* 0x0000000000247805 */ /* 0x000fcc000001ff00 */
[----:B------:R0:W2:Y:S01]  /*3a00*/  @P0 LDG.E.EL.128 R36, desc[UR4][R2.64+-0x180] ;  /* 0xfffe800402240981 */ /* 0x0000a2000c2e1d00 */
[----:B------:R-:W-:Y:S02]  /*3a10*/  SEL R27, R22, RZ, P3 ;  /* 0x000000ff161b7207 */ /* 0x000fe40001800000 */
[----:B------:R-:W-:Y:S02]  /*3a20*/  SEL R22, R21, RZ, P3 ;  /* 0x000000ff15167207 */ /* 0x000fe40001800000 */
[----:B------:R-:W-:Y:S02]  /*3a30*/  SEL R25, R25, RZ, P3 ;  /* 0x000000ff19197207 */ /* 0x000fe40001800000 */
[----:B----4-:R-:W-:Y:S02]  /*3a40*/  SEL R21, R34, RZ, P0 ;  /* 0x000000ff22157207 */ /* 0x010fe40000000000 */
[----:B------:R-:W-:Y:S01]  /*3a50*/  SEL R35, R35, RZ, P0 ;  /* 0x000000ff23237207 */ /* 0x000fe20000000000 */
[----:B------:R-:W-:Y:S01]  /*3a60*/  FFMA R47, R22, R47, R25 ;  /* 0x0000002f162f7223 */ /* 0x000fe20000000019 */
[----:B0-----:R-:W-:Y:S01]  /*3a70*/  SEL R3, R20, RZ, P3 ;  /* 0x000000ff14037207 */ /* 0x001fe20001800000 */
[----:B------:R-:W-:Y:S01]  /*3a80*/  FMUL R10, R11, R10 ;  /* 0x0000000a0b0a7220 */ /* 0x000fe20000400000 */
[----:B------:R-:W-:-:S02]  /*3a90*/  SEL R24, R24, RZ, P3 ;  /* 0x000000ff18187207 */ /* 0x000fc40001800000 */
[----:B------:R-:W-:-:S03]  /*3aa0*/  SEL R26, R26, RZ, P3 ;  /* 0x000000ff1a1a7207 */ /* 0x000fc60001800000 */
[----:B------:R-:W-:Y:S01]  /*3ab0*/  FFMA R10, R3, R10, R24 ;  /* 0x0000000a030a7223 */ /* 0x000fe20000000018 */
[----:B------:R-:W-:Y:S01]  /*3ac0*/  SHF.R.U32.HI R11, RZ, 0x8, R9 ;  /* 0x00000008ff0b7819 */ /* 0x000fe20000011609 */
[----:B------:R-:W0:Y:S01]  /*3ad0*/  LDC.64 R2, c[0x0][0x2b0] ;  /* 0x0000ac00ff027b82 */ /* 0x000e220000000a00 */
[----:B------:R-:W-:Y:S02]  /*3ae0*/  ISETP.GE.AND P5, PT, R8, 0x60, PT ;  /* 0x000000600800780c */ /* 0x000fe40003fa6270 */
[----:B------:R-:W-:Y:S01]  /*3af0*/  LOP3.LUT R11, R11, 0x1, RZ, 0xc0, !PT ;  /* 0x000000010b0b7812 */ /* 0x000fe200078ec0ff */
[----:B------:R-:W-:Y:S01]  /*3b00*/  FFMA R0, R27, R0, R26 ;  /* 0x000000001b007223 */ /* 0x000fe2000000001a */
[----:B------:R-:W-:Y:S02]  /*3b10*/  ISETP.GE.AND P4, PT, R67, 0x48ad00, PT ;  /* 0x0048ad004300780c */ /* 0x000fe40003f86270 */
[----:B------:R-:W-:Y:S01]  /*3b20*/  ISETP.GE.AND P6, PT, R6, 0x60, PT ;  /* 0x000000600600780c */ /* 0x000fe20003fc6270 */
[----:B0-----:R-:W-:Y:S01]  /*3b30*/  IMAD.WIDE R2, R7, 0x4, R2 ;  /* 0x0000000407027825 */ /* 0x001fe200078e0202 */
[----:B--2---:R-:W-:-:S02]  /*3b40*/  SEL R38, R38, RZ, P0 ;  /* 0x000000ff26267207 */ /* 0x004fc40000000000 */
[----:B------:R-:W-:Y:S02]  /*3b50*/  SEL R22, R39, RZ, P0 ;  /* 0x000000ff27167207 */ /* 0x000fe40000000000 */
[----:B------:R-:W-:Y:S01]  /*3b60*/  SEL R36, R36, RZ, P0 ;  /* 0x000000ff24247207 */ /* 0x000fe20000000000 */
[----:B------:R-:W-:Y:S01]  /*3b70*/  FFMA R42, R21, R42, R38 ;  /* 0x0000002a152a7223 */ /* 0x000fe20000000026 */
[----:B------:R-:W-:Y:S01]  /*3b80*/  SEL R21, R32, RZ, P0 ;  /* 0x000000ff20157207 */ /* 0x000fe20000000000 */
[----:B------:R-:W-:Y:S01]  /*3b90*/  FFMA R44, R35, R44, R22 ;  /* 0x0000002c232c7223 */ /* 0x000fe20000000016 */
[----:B------:R-:W-:Y:S02]  /*3ba0*/  SEL R22, R33, RZ, P0 ;  /* 0x000000ff21167207 */ /* 0x000fe40000000000 */
[----:B------:R-:W-:Y:S01]  /*3bb0*/  SEL R37, R37, RZ, P0 ;  /* 0x000000ff25257207 */ /* 0x000fe20000000000 */
[----:B------:R-:W-:-:S04]  /*3bc0*/  FFMA R4, R21, R4, R36 ;  /* 0x0000000415047223 */ /* 0x000fc80000000024 */
[----:B------:R-:W-:Y:S01]  /*3bd0*/  FFMA R31, R22, R31, R37 ;  /* 0x0000001f161f7223 */ /* 0x000fe20000000025 */
[----:B------:R-:W-:-:S04]  /*3be0*/  FSETP.GEU.AND P0, PT, R4, RZ, PT ;  /* 0x000000ff0400720b */ /* 0x000fc80003f0e000 */
[----:B------:R-:W-:Y:S02]  /*3bf0*/  @!P2 FSEL R12, R4, RZ, P0 ;  /* 0x000000ff040ca208 */ /* 0x000fe40000000000 */
[C---:B------:R-:W-:Y:S02]  /*3c00*/  FSETP.GEU.AND P0, PT, R31.reuse, RZ, PT ;  /* 0x000000ff1f00720b */ /* 0x040fe40003f0e000 */
[----:B------:R-:W-:Y:S02]  /*3c10*/  FSETP.GEU.AND P3, PT, R42, RZ, PT ;  /* 0x000000ff2a00720b */ /* 0x000fe40003f6e000 */
[----:B------:R-:W-:Y:S02]  /*3c20*/  @!P2 FSEL R13, R31, RZ, P0 ;  /* 0x000000ff1f0da208 */ /* 0x000fe40000000000 */
[----:B------:R-:W-:Y:S02]  /*3c30*/  FSETP.GEU.AND P0, PT, R44, RZ, PT ;  /* 0x000000ff2c00720b */ /* 0x000fe40003f0e000 */
[----:B------:R-:W-:-:S02]  /*3c40*/  @!P2 FSEL R14, R42, RZ, P3 ;  /* 0x000000ff2a0ea208 */ /* 0x000fc40001800000 */
[----:B------:R-:W-:Y:S02]  /*3c50*/  FSETP.GEU.AND P3, PT, R10, RZ, PT ;  /* 0x000000ff0a00720b */ /* 0x000fe40003f6e000 */
[----:B------:R-:W-:Y:S02]  /*3c60*/  @!P2 FSEL R15, R44, RZ, P0 ;  /* 0x000000ff2c0fa208 */ /* 0x000fe40000000000 */
[----:B------:R-:W-:Y:S02]  /*3c70*/  FSETP.GEU.AND P2, PT, R47, RZ, PT ;  /* 0x000000ff2f00720b */ /* 0x000fe40003f4e000 */
[----:B------:R-:W-:Y:S02]  /*3c80*/  @!P1 FSEL R16, R10, RZ, P3 ;  /* 0x000000ff0a109208 */ /* 0x000fe40001800000 */
[--C-:B------:R-:W-:Y:S02]  /*3c90*/  SHF.R.U32.HI R4, RZ, 0xa, R9.reuse ;  /* 0x0000000aff047819 */ /* 0x100fe40000011609 */
[----:B------:R-:W-:-:S02]  /*3ca0*/  SHF.R.U32.HI R10, RZ, 0x9, R9 ;  /* 0x00000009ff0a7819 */ /* 0x000fc40000011609 */
[----:B------:R-:W-:Y:S02]  /*3cb0*/  @!P1 FSEL R17, R47, RZ, P2 ;  /* 0x000000ff2f119208 */ /* 0x000fe40001000000 */
[----:B------:R-:W-:Y:S02]  /*3cc0*/  ISETP.NE.U32.AND P3, PT, R11, 0x1, PT ;  /* 0x000000010b00780c */ /* 0x000fe40003f65070 */
[----:B------:R-:W-:Y:S02]  /*3cd0*/  FSETP.GEU.AND P2, PT, R23, RZ, PT ;  /* 0x000000ff1700720b */ /* 0x000fe40003f4e000 */
[----:B------:R-:W-:Y:S02]  /*3ce0*/  LOP3.LUT R4, R4, 0x1, RZ, 0xc0, !PT ;  /* 0x0000000104047812 */ /* 0x000fe400078ec0ff */
[----:B------:R-:W-:Y:S02]  /*3cf0*/  LOP3.LUT R11, R10, 0x1, RZ, 0xc0, !PT ;  /* 0x000000010a0b7812 */ /* 0x000fe400078ec0ff */
[----:B------:R-:W-:-:S02]  /*3d00*/  SHF.R.U32.HI R10, RZ, 0xb, R9 ;  /* 0x0000000bff0a7819 */ /* 0x000fc40000011609 */
[----:B------:R-:W-:Y:S02]  /*3d10*/  @!P1 FSEL R19, R23, RZ, P2 ;  /* 0x000000ff17139208 */ /* 0x000fe40001000000 */
[----:B------:R-:W-:Y:S02]  /*3d20*/  ISETP.NE.U32.AND P0, PT, R4, 0x1, PT ;  /* 0x000000010400780c */ /* 0x000fe40003f05070 */
[----:B------:R-:W-:Y:S02]  /*3d30*/  ISETP.NE.U32.AND P2, PT, R11, 0x1, PT ;  /* 0x000000010b00780c */ /* 0x000fe40003f45070 */
[----:B------:R-:W-:Y:S02]  /*3d40*/  SHF.R.U32.HI R4, RZ, 0xf, R9 ;  /* 0x0000000fff047819 */ /* 0x000fe40000011609 */
[----:B------:R-:W-:Y:S02]  /*3d50*/  LOP3.LUT R10, R10, 0x1, RZ, 0xc0, !PT ;  /* 0x000000010a0a7812 */ /* 0x000fe400078ec0ff */
[----:B------:R-:W-:-:S02]  /*3d60*/  @!P5 FSEL R13, R30, RZ, P2 ;  /* 0x000000ff1e0dd208 */ /* 0x000fc40001000000 */
[----:B------:R-:W-:Y:S02]  /*3d70*/  LOP3.LUT R4, R4, 0x1, RZ, 0xc0, !PT ;  /* 0x0000000104047812 */ /* 0x000fe400078ec0ff */
[----:B------:R-:W-:Y:S02]  /*3d80*/  ISETP.NE.U32.AND P2, PT, R10, 0x1, PT ;  /* 0x000000010a00780c */ /* 0x000fe40003f45070 */
[----:B------:R-:W-:Y:S02]  /*3d90*/  @!P5 FSEL R14, R28, RZ, P0 ;  /* 0x000000ff1c0ed208 */ /* 0x000fe40000000000 */
[----:B------:R-:W-:Y:S02]  /*3da0*/  ISETP.GE.AND P0, PT, R7, 0x48ad00, PT ;  /* 0x0048ad000700780c */ /* 0x000fe40003f06270 */
[----:B------:R-:W-:Y:S02]  /*3db0*/  @!P5 FSEL R12, R29, RZ, P3 ;  /* 0x000000ff1d0cd208 */ /* 0x000fe40001800000 */
[----:B------:R-:W-:-:S02]  /*3dc0*/  ISETP.NE.U32.AND P3, PT, R4, 0x1, PT ;  /* 0x000000010400780c */ /* 0x000fc40003f65070 */
[----:B------:R-:W-:Y:S02]  /*3dd0*/  @!P5 FSEL R15, R5, RZ, P2 ;  /* 0x000000ff050fd208 */ /* 0x000fe40001000000 */
[--C-:B------:R-:W-:Y:S02]  /*3de0*/  SHF.R.U32.HI R4, RZ, 0xe, R9.reuse ;  /* 0x0000000eff047819 */ /* 0x100fe40000011609 */
[--C-:B------:R-:W-:Y:S02]  /*3df0*/  SHF.R.U32.HI R5, RZ, 0xc, R9.reuse ;  /* 0x0000000cff057819 */ /* 0x100fe40000011609 */
[----:B------:R-:W-:Y:S02]  /*3e00*/  SHF.R.U32.HI R9, RZ, 0xd, R9 ;  /* 0x0000000dff097819 */ /* 0x000fe40000011609 */
[----:B------:R-:W-:Y:S02]  /*3e10*/  FSETP.GEU.AND P2, PT, R0, RZ, PT ;  /* 0x000000ff0000720b */ /* 0x000fe40003f4e000 */
[----:B------:R-:W-:-:S02]  /*3e20*/  LOP3.LUT R4, R4, 0x1, RZ, 0xc0, !PT ;  /* 0x0000000104047812 */ /* 0x000fc400078ec0ff */
[----:B------:R-:W-:Y:S02]  /*3e30*/  LOP3.LUT R5, R5, 0x1, RZ, 0xc0, !PT ;  /* 0x0000000105057812 */ /* 0x000fe400078ec0ff */
[----:B------:R-:W-:Y:S02]  /*3e40*/  LOP3.LUT R9, R9, 0x1, RZ, 0xc0, !PT ;  /* 0x0000000109097812 */ /* 0x000fe400078ec0ff */
[----:B------:R-:W-:Y:S01]  /*3e50*/  @!P1 FSEL R18, R0, RZ, P2 ;  /* 0x000000ff00129208 */ /* 0x000fe20001000000 */
[----:B------:R0:W-:Y:S01]  /*3e60*/  @!P0 STG.E.128 desc[UR4][R2.64], R12 ;  /* 0x0000000c02008986 */ /* 0x0001e2000c101d04 */
[----:B------:R-:W-:Y:S02]  /*3e70*/  ISETP.NE.U32.AND P1, PT, R4, 0x1, PT ;  /* 0x000000010400780c */ /* 0x000fe40003f25070 */
[----:B------:R-:W-:Y:S02]  /*3e80*/  ISETP.NE.U32.AND P5, PT, R5, 0x1, PT ;  /* 0x000000010500780c */ /* 0x000fe40003fa5070 */
[----:B------:R-:W-:-:S02]  /*3e90*/  ISETP.NE.U32.AND P2, PT, R9, 0x1, PT ;  /* 0x000000010900780c */ /* 0x000fc40003f45070 */
[----:B------:R-:W-:Y:S02]  /*3ea0*/  @!P6 FSEL R19, R53, RZ, P3 ;  /* 0x000000ff3513e208 */ /* 0x000fe40001800000 */
[----:B------:R-:W-:Y:S02]  /*3eb0*/  @!P6 FSEL R16, R52, RZ, P5 ;  /* 0x000000ff3410e208 */ /* 0x000fe40002800000 */
[----:B------:R-:W-:Y:S02]  /*3ec0*/  @!P6 FSEL R17, R51, RZ, P2 ;  /* 0x000000ff3311e208 */ /* 0x000fe40001000000 */
[----:B------:R-:W-:Y:S01]  /*3ed0*/  @!P6 FSEL R18, R50, RZ, P1 ;  /* 0x000000ff3212e208 */ /* 0x000fe20000800000 */
[----:B0-----:R-:W-:Y:S06]  /*3ee0*/  @P4 EXIT ;  /* 0x000000000000494d */ /* 0x001fec0003800000 */
[----:B------:R-:W-:Y:S01]  /*3ef0*/  STG.E.128 desc[UR4][R2.64+0x800], R16 ;  /* 0x0008001002007986 */ /* 0x000fe2000c101d04 */
[----:B------:R-:W-:Y:S05]  /*3f00*/  EXIT ;  /* 0x000000000000794d */ /* 0x000fea0003800000 */
.L_x_0:
[----:B------:R-:W-:-:S00]  /*3f10*/  BRA `(.L_x_0) ;  /* 0xfffffffc00fc7947 */ /* 0x000fc0000383ffff */
[----:B------:R-:W-:-:S00]  /*3f20*/  NOP ;  /* 0x0000000000007918 */ /* 0x000fc00000000000 */
        /* <DEDUP_REMOVED lines=13> */
.L_x_1:


//--------------------- .nv.global.init           --------------------------
	.section	.nv.global.init,"aw",@progbits
.nv.global.init:
	.type		_$_str,@object
	.size		_$_str,(_$_str_$_2 - _$_str)
_$_str:
        /*0000*/ 	.byte	0x5f, 0x5f, 0x43, 0x55, 0x44, 0x41, 0x5f, 0x46, 0x54, 0x5a, 0x00
	.type		_$_str_$_2,@object
	.size		_$_str_$_2,(.L_1 - _$_str_$_2)
_$_str_$_2:
        /*000b*/ 	.byte	0x5f, 0x5f, 0x43, 0x55, 0x44, 0x41, 0x5f, 0x50, 0x52, 0x45, 0x43, 0x5f, 0x53, 0x51, 0x52, 0x54
        /*001b*/ 	.byte	0x00
.L_1:


//--------------------- .nv.constant0.triton_poi_fused_cat_30 --------------------------
	.section	.nv.constant0.triton_poi_fused_cat_30,"a",@progbits
	.sectionflags	@""
	.align	4
.nv.constant0.triton_poi_fused_cat_30:
	.zero		700
